def attn_fwd(
    Q,
    K,
    V,
    Out,
    Lse,
    sm_scale,
    stride_qz,
    stride_qh,
    stride_qm,
    stride_qk,
    stride_kz,
    stride_kh,
    stride_kn,
    stride_kk,
    stride_vz,
    stride_vh,
    stride_vn,
    stride_vk,
    stride_oz,
    stride_oh,
    stride_om,
    stride_ok,
    seqlen_q,
    seqlen_k,
    BLOCK_M: tl.constexpr,
    BLOCK_N: tl.constexpr,
    HEAD_DIM: tl.constexpr,
    CAUSAL: tl.constexpr,
):
    start_m = tl.program_id(0)
    off_hz = tl.program_id(1)
    q_off = off_hz * stride_qh
    k_off = off_hz * stride_kh
    v_off = off_hz * stride_vh
    offs_m = start_m * BLOCK_M + tl.arange(0, BLOCK_M)
    offs_d = tl.arange(0, HEAD_DIM)
    offs_n = tl.arange(0, BLOCK_N)
    q_ptrs = Q + q_off + offs_m[:, None] * stride_qm + offs_d[None, :] * stride_qk
    k_ptrs = K + k_off + offs_d[:, None] * stride_kk + offs_n[None, :] * stride_kn
    v_ptrs = V + v_off + offs_n[:, None] * stride_vn + offs_d[None, :] * stride_vk
    m_i = tl.full([BLOCK_M], float("-inf"), dtype=tl.float32)
    l_i = tl.zeros([BLOCK_M], dtype=tl.float32) + 1.0
    acc = tl.zeros([BLOCK_M, HEAD_DIM], dtype=tl.float32)
    q = tl.load(q_ptrs)
    acc, l_i, m_i = _attn_fwd_inner(
        acc,
        l_i,
        m_i,
        q,
        k_ptrs,
        v_ptrs,
        sm_scale,
        stride_kn,
        stride_vn,
        start_m,
        seqlen_k,
        BLOCK_M,
        BLOCK_N,
        HEAD_DIM,
        CAUSAL,
    )
    acc = acc / l_i[:, None]
    lse = m_i + tl.math.log2(l_i) / 1.4426950408889634
    o_ptrs = (
        Out
        + off_hz * stride_oh
        + offs_m[:, None] * stride_om
        + offs_d[None, :] * stride_ok
    )
    tl.store(o_ptrs, acc.to(Out.dtype.element_ty))
    tl.store(Lse + off_hz * seqlen_q + offs_m, lse)

# config = {"BLOCK_M": 256, "BLOCK_N": 64, "HEAD_DIM": 64, "arch": "sm_90", "causal": false, "dtype": "fp16", "num_stages": 2, "num_warps": 16}
# arch = sm_90


// ===== COMPILED SASS (sm_90a) =====

	.target	sm_90a

	.elftype	@"ET_EXEC"


//--------------------- .note.nv.tkinfo           --------------------------
	.section	.note.nv.tkinfo,"",@"SHT_NOTE"
	.sectionflags	@"SHF_NOTE_NV_TKINFO"
	.tkinfo
        /*0018*/ 	.word	0x00000002
        /*0030*/ 	.string	""
        /*0030*/ 	.string	"ptxas"
        /*0030*/ 	.string	"Cuda compilation tools, release 13.0, V13.0.88"
        /*0030*/ 	.string	"Build cuda_13.0.r13.0/compiler.36424714_0"
        /*0030*/ 	.string	"-v  -suppress-debug-info  -lineinfo  -arch sm_90a "



//--------------------- .note.nv.cuinfo           --------------------------
	.section	.note.nv.cuinfo,"",@"SHT_NOTE"
	.sectionflags	@"SHF_NOTE_NV_CUINFO"
        /*0018*/ 	.short	0x0002
        /*001a*/ 	.short	0x005a
        /*001c*/ 	.short	0x0082
	.zero		2


//--------------------- .nv.info                  --------------------------
	.section	.nv.info,"",@"SHT_CUDA_INFO"
	.align	4


	//----- nvinfo : EIATTR_REGCOUNT
	.align		4
        /*0000*/ 	.byte	0x04, 0x2f
        /*0002*/ 	.short	(.L_2 - .L_1)
	.align		4
.L_1:
        /*0004*/ 	.word	index@(attn_fwd)
        /*0008*/ 	.word	0x00000080


	//----- nvinfo : EIATTR_FRAME_SIZE
	.align		4
.L_2:
        /*000c*/ 	.byte	0x04, 0x11
        /*000e*/ 	.short	(.L_4 - .L_3)
	.align		4
.L_3:
        /*0010*/ 	.word	index@(attn_fwd)
        /*0014*/ 	.word	0x00000008


	//----- nvinfo : EIATTR_MIN_STACK_SIZE
	.align		4
.L_4:
        /*0018*/ 	.byte	0x04, 0x12
        /*001a*/ 	.short	(.L_6 - .L_5)
	.align		4
.L_5:
        /*001c*/ 	.word	index@(attn_fwd)
        /*0020*/ 	.word	0x00000008
.L_6:


//--------------------- .nv.compat                --------------------------
	.section	.nv.compat,"",@"SHT_CUDA_COMPAT_INFO"
	.align	4
        /*0000*/ 	.byte	0x02, 0x09, 0x01, 0x00, 0x02, 0x02, 0x04, 0x00, 0x02, 0x05, 0x05, 0x00, 0x03, 0x07, 0x01, 0x01
        /*0010*/ 	.byte	0x02, 0x03, 0x00, 0x00, 0x02, 0x06, 0x01, 0x00, 0x04, 0x0b, 0x08, 0x00, 0x00, 0x00, 0x00, 0x00
        /*0020*/ 	.byte	0x00, 0x00, 0x00, 0x00


//--------------------- .nv.info.attn_fwd         --------------------------
	.section	.nv.info.attn_fwd,"",@"SHT_CUDA_INFO"
	.sectionflags	@""
	.align	4


	//----- nvinfo : EIATTR_CUDA_API_VERSION
	.align		4
        /*0000*/ 	.byte	0x04, 0x37
        /*0002*/ 	.short	(.L_8 - .L_7)
.L_7:
        /*0004*/ 	.word	0x00000082


	//----- nvinfo : EIATTR_KPARAM_INFO
	.align		4
.L_8:
        /*0008*/ 	.byte	0x04, 0x17
        /*000a*/ 	.short	(.L_10 - .L_9)
.L_9:
        /*000c*/ 	.word	0x00000000
        /*0010*/ 	.short	0x0019
        /*0012*/ 	.short	0x0080
        /*0014*/ 	.byte	0x00, 0xf4, 0x21, 0x00


	//----- nvinfo : EIATTR_KPARAM_INFO
	.align		4
.L_10:
        /*0018*/ 	.byte	0x04, 0x17
        /*001a*/ 	.short	(.L_12 - .L_11)
.L_11:
        /*001c*/ 	.word	0x00000000
        /*0020*/ 	.short	0x0018
        /*0022*/ 	.short	0x0078
        /*0024*/ 	.byte	0x00, 0xf4, 0x21, 0x00


	//----- nvinfo : EIATTR_KPARAM_INFO
	.align		4
.L_12:
        /*0028*/ 	.byte	0x04, 0x17
        /*002a*/ 	.short	(.L_14 - .L_13)
.L_13:
        /*002c*/ 	.word	0x00000000
        /*0030*/ 	.short	0x0017
        /*0032*/ 	.short	0x0070
        /*0034*/ 	.byte	0x00, 0xf0, 0x11, 0x00


	//----- nvinfo : EIATTR_KPARAM_INFO
	.align		4
.L_14:
        /*0038*/ 	.byte	0x04, 0x17
        /*003a*/ 	.short	(.L_16 - .L_15)
.L_15:
        /*003c*/ 	.word	0x00000000
        /*0040*/ 	.short	0x0016
        /*0042*/ 	.short	0x006c
        /*0044*/ 	.byte	0x00, 0xf0, 0x11, 0x00


	//----- nvinfo : EIATTR_KPARAM_INFO
	.align		4
.L_16:
        /*0048*/ 	.byte	0x04, 0x17
        /*004a*/ 	.short	(.L_18 - .L_17)
.L_17:
        /*004c*/ 	.word	0x00000000
        /*0050*/ 	.short	0x0015
        /*0052*/ 	.short	0x0068
        /*0054*/ 	.byte	0x00, 0xf0, 0x11, 0x00


	//----- nvinfo : EIATTR_KPARAM_INFO
	.align		4
.L_18:
        /*0058*/ 	.byte	0x04, 0x17
        /*005a*/ 	.short	(.L_20 - .L_19)
.L_19:
        /*005c*/ 	.word	0x00000000
        /*0060*/ 	.short	0x0014
        /*0062*/ 	.short	0x0064
        /*0064*/ 	.byte	0x00, 0xf0, 0x11, 0x00


	//----- nvinfo : EIATTR_KPARAM_INFO
	.align		4
.L_20:
        /*0068*/ 	.byte	0x04, 0x17
        /*006a*/ 	.short	(.L_22 - .L_21)
.L_21:
        /*006c*/ 	.word	0x00000000
        /*0070*/ 	.short	0x0013
        /*0072*/ 	.short	0x0060
        /*0074*/ 	.byte	0x00, 0xf0, 0x11, 0x00


	//----- nvinfo : EIATTR_KPARAM_INFO
	.align		4
.L_22:
        /*0078*/ 	.byte	0x04, 0x17
        /*007a*/ 	.short	(.L_24 - .L_23)
.L_23:
        /*007c*/ 	.word	0x00000000
        /*0080*/ 	.short	0x0012
        /*0082*/ 	.short	0x005c
        /*0084*/ 	.byte	0x00, 0xf0, 0x11, 0x00


	//----- nvinfo : EIATTR_KPARAM_INFO
	.align		4
.L_24:
        /*0088*/ 	.byte	0x04, 0x17
        /*008a*/ 	.short	(.L_26 - .L_25)
.L_25:
        /*008c*/ 	.word	0x00000000
        /*0090*/ 	.short	0x0011
        /*0092*/ 	.short	0x0058
        /*0094*/ 	.byte	0x00, 0xf0, 0x11, 0x00


	//----- nvinfo : EIATTR_KPARAM_INFO
	.align		4
.L_26:
        /*0098*/ 	.byte	0x04, 0x17
        /*009a*/ 	.short	(.L_28 - .L_27)
.L_27:
        /*009c*/ 	.word	0x00000000
        /*00a0*/ 	.short	0x0010
        /*00a2*/ 	.short	0x0054
        /*00a4*/ 	.byte	0x00, 0xf0, 0x11, 0x00


	//----- nvinfo : EIATTR_KPARAM_INFO
	.align		4
.L_28:
        /*00a8*/ 	.byte	0x04, 0x17
        /*00aa*/ 	.short	(.L_30 - .L_29)
.L_29:
        /*00ac*/ 	.word	0x00000000
        /*00b0*/ 	.short	0x000f
        /*00b2*/ 	.short	0x0050
        /*00b4*/ 	.byte	0x00, 0xf0, 0x11, 0x00


	//----- nvinfo : EIATTR_KPARAM_INFO
	.align		4
.L_30:
        /*00b8*/ 	.byte	0x04, 0x17
        /*00ba*/ 	.short	(.L_32 - .L_31)
.L_31:
        /*00bc*/ 	.word	0x00000000
        /*00c0*/ 	.short	0x000e
        /*00c2*/ 	.short	0x004c
        /*00c4*/ 	.byte	0x00, 0xf0, 0x11, 0x00


	//----- nvinfo : EIATTR_KPARAM_INFO
	.align		4
.L_32:
        /*00c8*/ 	.byte	0x04, 0x17
        /*00ca*/ 	.short	(.L_34 - .L_33)
.L_33:
        /*00cc*/ 	.word	0x00000000
        /*00d0*/ 	.short	0x000d
        /*00d2*/ 	.short	0x0048
        /*00d4*/ 	.byte	0x00, 0xf0, 0x11, 0x00


	//----- nvinfo : EIATTR_KPARAM_INFO
	.align		4
.L_34:
        /*00d8*/ 	.byte	0x04, 0x17
        /*00da*/ 	.short	(.L_36 - .L_35)
.L_35:
        /*00dc*/ 	.word	0x00000000
        /*00e0*/ 	.short	0x000c
        /*00e2*/ 	.short	0x0044
        /*00e4*/ 	.byte	0x00, 0xf0, 0x11, 0x00


	//----- nvinfo : EIATTR_KPARAM_INFO
	.align		4
.L_36:
        /*00e8*/ 	.byte	0x04, 0x17
        /*00ea*/ 	.short	(.L_38 - .L_37)
.L_37:
        /*00ec*/ 	.word	0x00000000
        /*00f0*/ 	.short	0x000b
        /*00f2*/ 	.short	0x0040
        /*00f4*/ 	.byte	0x00, 0xf0, 0x11, 0x00


	//----- nvinfo : EIATTR_KPARAM_INFO
	.align		4
.L_38:
        /*00f8*/ 	.byte	0x04, 0x17
        /*00fa*/ 	.short	(.L_40 - .L_39)
.L_39:
        /*00fc*/ 	.word	0x00000000
        /*0100*/ 	.short	0x000a
        /*0102*/ 	.short	0x003c
        /*0104*/ 	.byte	0x00, 0xf0, 0x11, 0x00


	//----- nvinfo : EIATTR_KPARAM_INFO
	.align		4
.L_40:
        /*0108*/ 	.byte	0x04, 0x17
        /*010a*/ 	.short	(.L_42 - .L_41)
.L_41:
        /*010c*/ 	.word	0x00000000
        /*0110*/ 	.short	0x0009
        /*0112*/ 	.short	0x0038
        /*0114*/ 	.byte	0x00, 0xf0, 0x11, 0x00


	//----- nvinfo : EIATTR_KPARAM_INFO
	.align		4
.L_42:
        /*0118*/ 	.byte	0x04, 0x17
        /*011a*/ 	.short	(.L_44 - .L_43)
.L_43:
        /*011c*/ 	.word	0x00000000
        /*0120*/ 	.short	0x0008
        /*0122*/ 	.short	0x0034
        /*0124*/ 	.byte	0x00, 0xf0, 0x11, 0x00


	//----- nvinfo : EIATTR_KPARAM_INFO
	.align		4
.L_44:
        /*0128*/ 	.byte	0x04, 0x17
        /*012a*/ 	.short	(.L_46 - .L_45)
.L_45:
        /*012c*/ 	.word	0x00000000
        /*0130*/ 	.short	0x0007
        /*0132*/ 	.short	0x0030
        /*0134*/ 	.byte	0x00, 0xf0, 0x11, 0x00


	//----- nvinfo : EIATTR_KPARAM_INFO
	.align		4
.L_46:
        /*0138*/ 	.byte	0x04, 0x17
        /*013a*/ 	.short	(.L_48 - .L_47)
.L_47:
        /*013c*/ 	.word	0x00000000
        /*0140*/ 	.short	0x0006
        /*0142*/ 	.short	0x002c
        /*0144*/ 	.byte	0x00, 0xf0, 0x11, 0x00


	//----- nvinfo : EIATTR_KPARAM_INFO
	.align		4
.L_48:
        /*0148*/ 	.byte	0x04, 0x17
        /*014a*/ 	.short	(.L_50 - .L_49)
.L_49:
        /*014c*/ 	.word	0x00000000
        /*0150*/ 	.short	0x0005
        /*0152*/ 	.short	0x0028
        /*0154*/ 	.byte	0x00, 0xf0, 0x11, 0x00


	//----- nvinfo : EIATTR_KPARAM_INFO
	.align		4
.L_50:
        /*0158*/ 	.byte	0x04, 0x17
        /*015a*/ 	.short	(.L_52 - .L_51)
.L_51:
        /*015c*/ 	.word	0x00000000
        /*0160*/ 	.short	0x0004
        /*0162*/ 	.short	0x0020
        /*0164*/ 	.byte	0x00, 0xf4, 0x21, 0x00


	//----- nvinfo : EIATTR_KPARAM_INFO
	.align		4
.L_52:
        /*0168*/ 	.byte	0x04, 0x17
        /*016a*/ 	.short	(.L_54 - .L_53)
.L_53:
        /*016c*/ 	.word	0x00000000
        /*0170*/ 	.short	0x0003
        /*0172*/ 	.short	0x0018
        /*0174*/ 	.byte	0x00, 0xf4, 0x21, 0x00


	//----- nvinfo : EIATTR_KPARAM_INFO
	.align		4
.L_54:
        /*0178*/ 	.byte	0x04, 0x17
        /*017a*/ 	.short	(.L_56 - .L_55)
.L_55:
        /*017c*/ 	.word	0x00000000
        /*0180*/ 	.short	0x0002
        /*0182*/ 	.short	0x0010
        /*0184*/ 	.byte	0x00, 0xf4, 0x21, 0x00


	//----- nvinfo : EIATTR_KPARAM_INFO
	.align		4
.L_56:
        /*0188*/ 	.byte	0x04, 0x17
        /*018a*/ 	.short	(.L_58 - .L_57)
.L_57:
        /*018c*/ 	.word	0x00000000
        /*0190*/ 	.short	0x0001
        /*0192*/ 	.short	0x0008
        /*0194*/ 	.byte	0x00, 0xf4, 0x21, 0x00


	//----- nvinfo : EIATTR_KPARAM_INFO
	.align		4
.L_58:
        /*0198*/ 	.byte	0x04, 0x17
        /*019a*/ 	.short	(.L_60 - .L_59)
.L_59:
        /*019c*/ 	.word	0x00000000
        /*01a0*/ 	.short	0x0000
        /*01a2*/ 	.short	0x0000
        /*01a4*/ 	.byte	0x00, 0xf4, 0x21, 0x00


	//----- nvinfo : EIATTR_SPARSE_MMA_MASK
	.align		4
.L_60:
        /*01a8*/ 	.byte	0x03, 0x50
        /*01aa*/ 	.short	0x0000


	//----- nvinfo : EIATTR_MAXREG_COUNT
	.align		4
        /*01ac*/ 	.byte	0x03, 0x1b
        /*01ae*/ 	.short	0x0080


	//----- nvinfo : EIATTR_NUM_BARRIERS
	.align		4
        /*01b0*/ 	.byte	0x02, 0x4c
        /*01b2*/ 	.byte	0x01
	.zero		1


	//----- nvinfo : EIATTR_ANNOTATIONS
	.align		4
        /*01b4*/ 	.byte	0x04, 0x55
        /*01b6*/ 	.short	(.L_62 - .L_61)


	//   ....[0]....
.L_61:
        /*01b8*/ 	.word	0x00000001
        /*01bc*/ 	.byte	0x80, 0x1d, 0x00, 0x00, 0x01, 0x00, 0x00, 0x00, 0x90, 0x1d, 0x00, 0x00


	//----- nvinfo : EIATTR_MERCURY_ISA_VERSION
	.align		4
.L_62:
        /*01c8*/ 	.byte	0x03, 0x5f
        /*01ca*/ 	.short	0x0101


	//----- nvinfo : EIATTR_COOP_GROUP_MASK_REGIDS
	.align		4
        /*01cc*/ 	.byte	0x04, 0x29
        /*01ce*/ 	.short	(.L_64 - .L_63)


	//   ....[0]....
.L_63:
        /*01d0*/ 	.word	0xffffffff


	//   ....[1]....
        /*01d4*/ 	.word	0xffffffff


	//   ....[2]....
        /*01d8*/ 	.word	0xffffffff


	//   ....[3]....
        /*01dc*/ 	.word	0xffffffff


	//   ....[4]....
        /*01e0*/ 	.word	0xffffffff


	//   ....[5]....
        /*01e4*/ 	.word	0xffffffff


	//   ....[6]....
        /*01e8*/ 	.word	0xffffffff


	//   ....[7]....
        /*01ec*/ 	.word	0xffffffff


	//----- nvinfo : EIATTR_COOP_GROUP_INSTR_OFFSETS
	.align		4
.L_64:
        /*01f0*/ 	.byte	0x04, 0x28
        /*01f2*/ 	.short	(.L_66 - .L_65)


	//   ....[0]....
.L_65:
        /*01f4*/ 	.word	0x00001be0


	//   ....[1]....
        /*01f8*/ 	.word	0x00001c70


	//   ....[2]....
        /*01fc*/ 	.word	0x00001eb0


	//   ....[3]....
        /*0200*/ 	.word	0x00001f10


	//   ....[4]....
        /*0204*/ 	.word	0x00002ad0


	//   ....[5]....
        /*0208*/ 	.word	0x00002ae0


	//   ....[6]....
        /*020c*/ 	.word	0x00002b30


	//   ....[7]....
        /*0210*/ 	.word	0x00002b40


	//----- nvinfo : EIATTR_EXIT_INSTR_OFFSETS
	.align		4
.L_66:
        /*0214*/ 	.byte	0x04, 0x1c
        /*0216*/ 	.short	(.L_68 - .L_67)


	//   ....[0]....
.L_67:
        /*0218*/ 	.word	0x00004640


	//   ....[1]....
        /*021c*/ 	.word	0x00004670


	//----- nvinfo : EIATTR_REQNTID
	.align		4
.L_68:
        /*0220*/ 	.byte	0x04, 0x10
        /*0222*/ 	.short	(.L_70 - .L_69)
.L_69:
        /*0224*/ 	.word	0x00000200
        /*0228*/ 	.word	0x00000001
        /*022c*/ 	.word	0x00000001


	//----- nvinfo : EIATTR_CBANK_PARAM_SIZE
	.align		4
.L_70:
        /*0230*/ 	.byte	0x03, 0x19
        /*0232*/ 	.short	0x0088


	//----- nvinfo : EIATTR_PARAM_CBANK
	.align		4
        /*0234*/ 	.byte	0x04, 0x0a
        /*0236*/ 	.short	(.L_72 - .L_71)
	.align		4
.L_71:
        /*0238*/ 	.word	index@(.nv.constant0.attn_fwd)
        /*023c*/ 	.short	0x0210
        /*023e*/ 	.short	0x0088


	//----- nvinfo : EIATTR_SW_WAR
	.align		4
.L_72:
        /*0240*/ 	.byte	0x04, 0x36
        /*0242*/ 	.short	(.L_74 - .L_73)
.L_73:
        /*0244*/ 	.word	0x00000008
.L_74:


//--------------------- .nv.callgraph             --------------------------
	.section	.nv.callgraph,"",@"SHT_CUDA_CALLGRAPH"
	.align	4
	.sectionentsize	8
	.align		4
        /*0000*/ 	.word	0x00000000
	.align		4
        /*0004*/ 	.word	0xffffffff
	.align		4
        /*0008*/ 	.word	0x00000000
	.align		4
        /*000c*/ 	.word	0xfffffffe
	.align		4
        /*0010*/ 	.word	0x00000000
	.align		4
        /*0014*/ 	.word	0xfffffffd
	.align		4
        /*0018*/ 	.word	0x00000000
	.align		4
        /*001c*/ 	.word	0xfffffffc


//--------------------- .nv.constant4             --------------------------
	.section	.nv.constant4,"a",@progbits
	.align	8
	.align		8
.nv.constant4:
        /*0000*/ 	.dword	_$_str


//--------------------- .text.attn_fwd            --------------------------
	.section	.text.attn_fwd,"ax",@progbits
	.align	128
        .global         attn_fwd
        .type           attn_fwd,@function
        .size           attn_fwd,(.L_x_3 - attn_fwd)
        .other          attn_fwd,@"STO_CUDA_ENTRY STV_DEFAULT"
attn_fwd:
.text.attn_fwd:
[----:B------:R-:W0:Y:S01]  /*0000*/  LDC R1, c[0x0][0x28] ;  /* 0x00000a00ff017b82 */ /* 0x000e220000000800 */
[----:B------:R-:W1:Y:S07]  /*0010*/  S2R R88, SR_TID.X ;  /* 0x0000000000587919 */ /* 0x000e6e0000002100 */
[----:B------:R-:W2:Y:S01]  /*0020*/  S2UR UR24, SR_CTAID.Y ;  /* 0x00000000001879c3 */ /* 0x000ea20000002600 */
[----:B------:R-:W-:Y:S01]  /*0030*/  ULDC.64 UR4, c[0x0][0x240] ;  /* 0x0000900000047ab9 */ /* 0x000fe20000000a00 */
[----:B------:R-:W-:Y:S01]  /*0040*/  ULDC.64 UR26, c[0x0][0x208] ;  /* 0x00008200001a7ab9 */ /* 0x000fe20000000a00 */
[----:B------:R-:W3:Y:S01]  /*0050*/  S2R R3, SR_CTAID.X ;  /* 0x0000000000037919 */ /* 0x000ee20000002500 */
[----:B------:R-:W-:Y:S01]  /*0060*/  ULDC UR32, c[0x0][0x280] ;  /* 0x0000a00000207ab9 */ /* 0x000fe20000000800 */
[----:B0-----:R-:W-:-:S03]  /*0070*/  VIADD R1, R1, 0xfffffff8 ;  /* 0xfffffff801017836 */ /* 0x001fc60000000000 */
[----:B------:R-:W0:Y:S08]  /*0080*/  LDC R7, c[0x0][0x248] ;  /* 0x00009200ff077b82 */ /* 0x000e300000000800 */
[----:B------:R-:W4:Y:S01]  /*0090*/  LDC.64 R4, c[0x0][0x210] ;  /* 0x00008400ff047b82 */ /* 0x000f220000000a00 */
[----:B--2---:R-:W-:-:S04]  /*00a0*/  UIMAD UR4, UR24, UR4, URZ ;  /* 0x00000004180472a4 */ /* 0x004fc8000f8e023f */
[----:B------:R-:W-:Y:S01]  /*00b0*/  USHF.L.U32 UR6, UR4, 0x1, URZ ;  /* 0x0000000104067899 */ /* 0x000fe2000800063f */
[----:B-1----:R-:W-:Y:S02]  /*00c0*/  LOP3.LUT R0, R88, 0xff, RZ, 0xc0, !PT ;  /* 0x000000ff58007812 */ /* 0x002fe400078ec0ff */
[----:B------:R-:W-:-:S03]  /*00d0*/  SHF.R.U32.HI R2, RZ, 0x8, R88 ;  /* 0x00000008ff027819 */ /* 0x000fc60000011658 */
[----:B---3--:R-:W-:Y:S01]  /*00e0*/  IMAD R6, R3, 0x100, R0 ;  /* 0x0000010003067824 */ /* 0x008fe200078e0200 */
[----:B------:R-:W-:-:S03]  /*00f0*/  SGXT.U32 R2, R2, 0x1 ;  /* 0x000000010202781a */ /* 0x000fc60000000000 */
[----:B------:R-:W-:Y:S01]  /*0100*/  IMAD R0, R6, UR5, RZ ;  /* 0x0000000506007c24 */ /* 0x000fe2000f8e02ff */
[----:B------:R-:W-:Y:S01]  /*0110*/  UIMAD.WIDE UR4, UR4, 0x2, URZ ;  /* 0x00000002040478a5 */ /* 0x000fe2000f8e023f */
[----:B0-----:R-:W-:-:S03]  /*0120*/  IMAD R2, R2, R7, RZ ;  /* 0x0000000702027224 */ /* 0x001fc600078e02ff */
[C---:B------:R-:W-:Y:S01]  /*0130*/  SHF.L.U32 R3, R0.reuse, 0x1, RZ ;  /* 0x0000000100037819 */ /* 0x040fe200000006ff */
[----:B------:R-:W-:-:S03]  /*0140*/  IMAD.HI R0, R0, 0x2, RZ ;  /* 0x0000000200007827 */ /* 0x000fc600078e02ff */
[----:B----4-:R-:W-:Y:S01]  /*0150*/  IADD3 R3, P0, P1, R3, UR6, R4 ;  /* 0x0000000603037c10 */ /* 0x010fe2000f91e004 */
[----:B------:R-:W-:-:S03]  /*0160*/  IMAD R4, R7, 0x2, R2 ;  /* 0x0000000207047824 */ /* 0x000fc600078e0202 */
[----:B------:R-:W-:Y:S01]  /*0170*/  IADD3.X R0, R0, UR5, R5, P0, P1 ;  /* 0x0000000500007c10 */ /* 0x000fe200087e2405 */
[C---:B------:R-:W-:Y:S01]  /*0180*/  IMAD R6, R7.reuse, 0x2, R4 ;  /* 0x0000000207067824 */ /* 0x040fe200078e0204 */
[-C--:B------:R-:W-:Y:S02]  /*0190*/  LEA R8, P0, R2, R3.reuse, 0x1 ;  /* 0x0000000302087211 */ /* 0x080fe400078008ff */
[-C--:B------:R-:W-:Y:S02]  /*01a0*/  LEA R10, P1, R4, R3.reuse, 0x1 ;  /* 0x00000003040a7211 */ /* 0x080fe400078208ff */
[----:B------:R-:W-:Y:S02]  /*01b0*/  LEA.HI.X.SX32 R9, R2, R0, 0x1, P0 ;  /* 0x0000000002097211 */ /* 0x000fe400000f0eff */
[----:B------:R-:W-:Y:S02]  /*01c0*/  LEA R18, R7, R6, 0x1 ;  /* 0x0000000607127211 */ /* 0x000fe400078e08ff */
[----:B------:R-:W-:Y:S01]  /*01d0*/  LEA R12, P0, R6, R3, 0x1 ;  /* 0x00000003060c7211 */ /* 0x000fe200078008ff */
[----:B------:R0:W2:Y:S01]  /*01e0*/  LDG.E.U16 R2, desc[UR26][R8.64] ;  /* 0x0000001a08027981 */ /* 0x0000a2000c1e1500 */
[----:B------:R-:W-:-:S02]  /*01f0*/  LEA.HI.X.SX32 R11, R4, R0, 0x1, P1 ;  /* 0x00000000040b7211 */ /* 0x000fc400008f0eff */
[-C--:B------:R-:W-:Y:S01]  /*0200*/  LEA.HI.X.SX32 R13, R6, R0.reuse, 0x1, P0 ;  /* 0x00000000060d7211 */ /* 0x080fe200000f0eff */
[C---:B------:R-:W-:Y:S01]  /*0210*/  IMAD R6, R7.reuse, 0x2, R18 ;  /* 0x0000000207067824 */ /* 0x040fe200078e0212 */
[CC--:B------:R-:W-:Y:S01]  /*0220*/  LEA R14, P0, R18.reuse, R3.reuse, 0x1 ;  /* 0x00000003120e7211 */ /* 0x0c0fe200078008ff */
[----:B------:R1:W3:Y:S02]  /*0230*/  LDG.E.U16 R4, desc[UR26][R10.64] ;  /* 0x0000001a0a047981 */ /* 0x0002e4000c1e1500 */
[----:B------:R-:W-:Y:S01]  /*0240*/  IMAD R20, R7, 0x2, R6 ;  /* 0x0000000207147824 */ /* 0x000fe200078e0206 */
[----:B------:R-:W-:Y:S01]  /*0250*/  LEA.HI.X.SX32 R15, R18, R0, 0x1, P0 ;  /* 0x00000000120f7211 */ /* 0x000fe200000f0eff */
[----:B------:R4:W5:Y:S03]  /*0260*/  LDG.E.U16 R5, desc[UR26][R12.64] ;  /* 0x0000001a0c057981 */ /* 0x000966000c1e1500 */
[----:B------:R-:W-:-:S02]  /*0270*/  LEA R18, P0, R20, R3, 0x1 ;  /* 0x0000000314127211 */ /* 0x000fc400078008ff */
[C---:B------:R-:W-:Y:S02]  /*0280*/  LEA R22, R7.reuse, R20, 0x1 ;  /* 0x0000001407167211 */ /* 0x040fe400078e08ff */
[-C--:B------:R-:W-:Y:S02]  /*0290*/  LEA.HI.X.SX32 R19, R20, R0.reuse, 0x1, P0 ;  /* 0x0000000014137211 */ /* 0x080fe400000f0eff */
[-C--:B0-----:R-:W-:Y:S01]  /*02a0*/  LEA R8, P0, R22, R3.reuse, 0x1 ;  /* 0x0000000316087211 */ /* 0x081fe200078008ff */
[C---:B------:R-:W-:Y:S01]  /*02b0*/  IMAD R20, R7.reuse, 0x2, R22 ;  /* 0x0000000207147824 */ /* 0x040fe200078e0216 */
[-C--:B------:R-:W-:Y:S01]  /*02c0*/  LEA R16, P1, R6, R3.reuse, 0x1 ;  /* 0x0000000306107211 */ /* 0x080fe200078208ff */
[----:B------:R-:W5:Y:S01]  /*02d0*/  LDG.E.U16 R25, desc[UR26][R18.64] ;  /* 0x0000001a12197981 */ /* 0x000f62000c1e1500 */
[----:B------:R-:W-:Y:S01]  /*02e0*/  LEA.HI.X.SX32 R9, R22, R0, 0x1, P0 ;  /* 0x0000000016097211 */ /* 0x000fe200000f0eff */
[----:B------:R-:W-:Y:S01]  /*02f0*/  IMAD R22, R7, 0x2, R20 ;  /* 0x0000000207167824 */ /* 0x000fe200078e0214 */
[----:B-1----:R-:W-:-:S02]  /*0300*/  LEA R10, P0, R20, R3, 0x1 ;  /* 0x00000003140a7211 */ /* 0x002fc400078008ff */
[----:B------:R-:W-:Y:S01]  /*0310*/  LEA.HI.X.SX32 R17, R6, R0, 0x1, P1 ;  /* 0x0000000006117211 */ /* 0x000fe200008f0eff */
[----:B------:R-:W5:Y:S01]  /*0320*/  LDG.E.U16 R27, desc[UR26][R8.64] ;  /* 0x0000001a081b7981 */ /* 0x000f62000c1e1500 */
[C---:B------:R-:W-:Y:S02]  /*0330*/  LEA R24, R7.reuse, R22, 0x1 ;  /* 0x0000001607187211 */ /* 0x040fe400078e08ff */
[-C--:B------:R-:W-:Y:S01]  /*0340*/  LEA.HI.X.SX32 R11, R20, R0.reuse, 0x1, P0 ;  /* 0x00000000140b7211 */ /* 0x080fe200000f0eff */
[----:B------:R0:W5:Y:S01]  /*0350*/  LDG.E.U16 R6, desc[UR26][R14.64] ;  /* 0x0000001a0e067981 */ /* 0x000162000c1e1500 */
[C---:B----4-:R-:W-:Y:S01]  /*0360*/  LEA R12, P1, R22.reuse, R3, 0x1 ;  /* 0x00000003160c7211 */ /* 0x050fe200078208ff */
[----:B------:R-:W-:Y:S02]  /*0370*/  IMAD R20, R7, 0x2, R24 ;  /* 0x0000000207147824 */ /* 0x000fe400078e0218 */
[----:B------:R1:W4:Y:S01]  /*0380*/  LDG.E.U16 R23, desc[UR26][R16.64] ;  /* 0x0000001a10177981 */ /* 0x000322000c1e1500 */
[----:B------:R-:W-:-:S03]  /*0390*/  LEA.HI.X.SX32 R13, R22, R0, 0x1, P1 ;  /* 0x00000000160d7211 */ /* 0x000fc600008f0eff */
[----:B------:R1:W5:Y:S01]  /*03a0*/  LDG.E.U16 R29, desc[UR26][R10.64] ;  /* 0x0000001a0a1d7981 */ /* 0x000362000c1e1500 */
[CC--:B0-----:R-:W-:Y:S01]  /*03b0*/  LEA R14, P0, R24.reuse, R3.reuse, 0x1 ;  /* 0x00000003180e7211 */ /* 0x0c1fe200078008ff */
[----:B------:R-:W-:Y:S02]  /*03c0*/  IMAD R22, R7, 0x2, R20 ;  /* 0x0000000207167824 */ /* 0x000fe400078e0214 */
[----:B------:R0:W3:Y:S01]  /*03d0*/  LDG.E.U16 R31, desc[UR26][R12.64] ;  /* 0x0000001a0c1f7981 */ /* 0x0000e2000c1e1500 */
[----:B------:R-:W-:Y:S02]  /*03e0*/  LEA.HI.X.SX32 R15, R24, R0, 0x1, P0 ;  /* 0x00000000180f7211 */ /* 0x000fe400000f0eff */
[----:B-1----:R-:W-:-:S03]  /*03f0*/  LEA R16, P0, R20, R3, 0x1 ;  /* 0x0000000314107211 */ /* 0x002fc600078008ff */
[----:B------:R1:W5:Y:S01]  /*0400*/  LDG.E.U16 R32, desc[UR26][R14.64] ;  /* 0x0000001a0e207981 */ /* 0x000362000c1e1500 */
[----:B------:R-:W-:Y:S02]  /*0410*/  LEA.HI.X.SX32 R17, R20, R0, 0x1, P0 ;  /* 0x0000000014117211 */ /* 0x000fe400000f0eff */
[C---:B------:R-:W-:Y:S02]  /*0420*/  LEA R20, R7.reuse, R22, 0x1 ;  /* 0x0000001607147211 */ /* 0x040fe400078e08ff */
[-C--:B------:R-:W-:Y:S01]  /*0430*/  LEA R8, P0, R22, R3.reuse, 0x1 ;  /* 0x0000000316087211 */ /* 0x080fe200078008ff */
[----:B------:R1:W5:Y:S01]  /*0440*/  LDG.E.U16 R33, desc[UR26][R16.64] ;  /* 0x0000001a10217981 */ /* 0x000362000c1e1500 */
[----:B------:R-:W-:Y:S01]  /*0450*/  LEA R18, P1, R20, R3, 0x1 ;  /* 0x0000000314127211 */ /* 0x000fe200078208ff */
[----:B------:R-:W-:-:S03]  /*0460*/  IMAD R24, R7, 0x2, R20 ;  /* 0x0000000207187824 */ /* 0x000fc600078e0214 */
[-C--:B------:R-:W-:Y:S01]  /*0470*/  LEA.HI.X.SX32 R19, R20, R0.reuse, 0x1, P1 ;  /* 0x0000000014137211 */ /* 0x080fe200008f0eff */
[C---:B------:R-:W-:Y:S01]  /*0480*/  IMAD R20, R7.reuse, 0x2, R24 ;  /* 0x0000000207147824 */ /* 0x040fe200078e0218 */
[----:B------:R-:W-:Y:S02]  /*0490*/  LEA.HI.X.SX32 R9, R22, R0, 0x1, P0 ;  /* 0x0000000016097211 */ /* 0x000fe400000f0eff */
[CC--:B------:R-:W-:Y:S01]  /*04a0*/  LEA R10, P0, R24.reuse, R3.reuse, 0x1 ;  /* 0x00000003180a7211 */ /* 0x0c0fe200078008ff */
[----:B------:R-:W5:Y:S01]  /*04b0*/  LDG.E.U16 R35, desc[UR26][R18.64] ;  /* 0x0000001a12237981 */ /* 0x000f62000c1e1500 */
[C---:B------:R-:W-:Y:S02]  /*04c0*/  LEA R22, R7.reuse, R20, 0x1 ;  /* 0x0000001407167211 */ /* 0x040fe400078e08ff */
[----:B------:R-:W-:Y:S01]  /*04d0*/  LEA.HI.X.SX32 R11, R24, R0, 0x1, P0 ;  /* 0x00000000180b7211 */ /* 0x000fe200000f0eff */
[----:B------:R1:W5:Y:S01]  /*04e0*/  LDG.E.U16 R34, desc[UR26][R8.64] ;  /* 0x0000001a08227981 */ /* 0x000362000c1e1500 */
[----:B0-----:R-:W-:Y:S01]  /*04f0*/  LEA R12, P0, R20, R3, 0x1 ;  /* 0x00000003140c7211 */ /* 0x001fe200078008ff */
[----:B------:R-:W-:-:S02]  /*0500*/  IMAD R24, R7, 0x2, R22 ;  /* 0x0000000207187824 */ /* 0x000fc400078e0216 */
[----:B------:R0:W5:Y:S01]  /*0510*/  LDG.E.U16 R36, desc[UR26][R10.64] ;  /* 0x0000001a0a247981 */ /* 0x000162000c1e1500 */
[----:B------:R-:W-:Y:S01]  /*0520*/  LEA.HI.X.SX32 R13, R20, R0, 0x1, P0 ;  /* 0x00000000140d7211 */ /* 0x000fe200000f0eff */
[C---:B------:R-:W-:Y:S01]  /*0530*/  IMAD R20, R7.reuse, 0x2, R24 ;  /* 0x0000000207147824 */ /* 0x040fe200078e0218 */
[-C--:B-1----:R-:W-:Y:S02]  /*0540*/  LEA R14, P0, R22, R3.reuse, 0x1 ;  /* 0x00000003160e7211 */ /* 0x082fe400078008ff */
[----:B------:R-:W-:Y:S01]  /*0550*/  LEA R16, P1, R24, R3, 0x1 ;  /* 0x0000000318107211 */ /* 0x000fe200078208ff */
[----:B------:R1:W5:Y:S01]  /*0560*/  LDG.E.U16 R37, desc[UR26][R12.64] ;  /* 0x0000001a0c257981 */ /* 0x000362000c1e1500 */
[----:B------:R-:W-:Y:S02]  /*0570*/  LEA R26, R7, R20, 0x1 ;  /* 0x00000014071a7211 */ /* 0x000fe400078e08ff */
[----:B------:R-:W-:-:S03]  /*0580*/  LEA.HI.X.SX32 R15, R22, R0, 0x1, P0 ;  /* 0x00000000160f7211 */ /* 0x000fc600000f0eff */
[C---:B------:R-:W-:Y:S01]  /*0590*/  IMAD R22, R7.reuse, 0x2, R26 ;  /* 0x0000000207167824 */ /* 0x040fe200078e021a */
[-C--:B------:R-:W-:Y:S01]  /*05a0*/  LEA.HI.X.SX32 R17, R24, R0.reuse, 0x1, P1 ;  /* 0x0000000018117211 */ /* 0x080fe200008f0eff */
[----:B------:R-:W5:Y:S01]  /*05b0*/  LDG.E.U16 R38, desc[UR26][R14.64] ;  /* 0x0000001a0e267981 */ /* 0x000f62000c1e1500 */
[CC--:B------:R-:W-:Y:S01]  /*05c0*/  LEA R8, P0, R20.reuse, R3.reuse, 0x1 ;  /* 0x0000000314087211 */ /* 0x0c0fe200078008ff */
[C---:B------:R-:W-:Y:S02]  /*05d0*/  IMAD R24, R7.reuse, 0x2, R22 ;  /* 0x0000000207187824 */ /* 0x040fe400078e0216 */
[----:B------:R1:W5:Y:S01]  /*05e0*/  LDG.E.U16 R39, desc[UR26][R16.64] ;  /* 0x0000001a10277981 */ /* 0x000362000c1e1500 */
[----:B------:R-:W-:Y:S02]  /*05f0*/  LEA.HI.X.SX32 R9, R20, R0, 0x1, P0 ;  /* 0x0000000014097211 */ /* 0x000fe400000f0eff */
[C---:B------:R-:W-:Y:S02]  /*0600*/  LEA R20, R7.reuse, R24, 0x1 ;  /* 0x0000001807147211 */ /* 0x040fe400078e08ff */
[C---:B------:R-:W-:Y:S01]  /*0610*/  LEA R18, P1, R24.reuse, R3, 0x1 ;  /* 0x0000000318127211 */ /* 0x040fe200078208ff */
[----:B------:R1:W5:Y:S02]  /*0620*/  LDG.E.U16 R40, desc[UR26][R8.64] ;  /* 0x0000001a08287981 */ /* 0x000364000c1e1500 */
[----:B------:R-:W-:Y:S01]  /*0630*/  IMAD R28, R7, 0x2, R20 ;  /* 0x00000002071c7824 */ /* 0x000fe200078e0214 */
[----:B------:R-:W-:-:S02]  /*0640*/  LEA.HI.X.SX32 R19, R24, R0, 0x1, P1 ;  /* 0x0000000018137211 */ /* 0x000fc400008f0eff */
[CC--:B0-----:R-:W-:Y:S01]  /*0650*/  LEA R10, P0, R26.reuse, R3.reuse, 0x1 ;  /* 0x000000031a0a7211 */ /* 0x0c1fe200078008ff */
[C---:B------:R-:W-:Y:S02]  /*0660*/  IMAD R24, R7.reuse, 0x2, R28 ;  /* 0x0000000207187824 */ /* 0x040fe400078e021c */
[----:B------:R-:W5:Y:S01]  /*0670*/  LDG.E.U16 R42, desc[UR26][R18.64] ;  /* 0x0000001a122a7981 */ /* 0x000f62000c1e1500 */
[----:B------:R-:W-:Y:S02]  /*0680*/  LEA.HI.X.SX32 R11, R26, R0, 0x1, P0 ;  /* 0x000000001a0b7211 */ /* 0x000fe400000f0eff */
[C---:B-1----:R-:W-:Y:S02]  /*0690*/  LEA R12, P0, R20.reuse, R3, 0x1 ;  /* 0x00000003140c7211 */ /* 0x042fe400078008ff */
[----:B------:R-:W-:Y:S01]  /*06a0*/  LEA R26, R7, R24, 0x1 ;  /* 0x00000018071a7211 */ /* 0x000fe200078e08ff */
[----:B------:R0:W5:Y:S01]  /*06b0*/  LDG.E.U16 R41, desc[UR26][R10.64] ;  /* 0x0000001a0a297981 */ /* 0x000162000c1e1500 */
[----:B------:R-:W-:-:S03]  /*06c0*/  LEA.HI.X.SX32 R13, R20, R0, 0x1, P0 ;  /* 0x00000000140d7211 */ /* 0x000fc600000f0eff */
[C---:B------:R-:W-:Y:S01]  /*06d0*/  IMAD R20, R7.reuse, 0x2, R26 ;  /* 0x0000000207147824 */ /* 0x040fe200078e021a */
[-C--:B------:R-:W-:Y:S01]  /*06e0*/  LEA R16, P1, R26, R3.reuse, 0x1 ;  /* 0x000000031a107211 */ /* 0x080fe200078208ff */
[----:B------:R-:W5:Y:S02]  /*06f0*/  LDG.E.U16 R43, desc[UR26][R12.64] ;  /* 0x0000001a0c2b7981 */ /* 0x000f64000c1e1500 */
[C---:B------:R-:W-:Y:S01]  /*0700*/  IMAD R8, R7.reuse, 0x2, R20 ;  /* 0x0000000207087824 */ /* 0x040fe200078e0214 */
[-C--:B------:R-:W-:Y:S02]  /*0710*/  LEA R14, P0, R28, R3.reuse, 0x1 ;  /* 0x000000031c0e7211 */ /* 0x080fe400078008ff */
[----:B------:R-:W-:Y:S02]  /*0720*/  LEA.HI.X.SX32 R17, R26, R0, 0x1, P1 ;  /* 0x000000001a117211 */ /* 0x000fe400008f0eff */
[C---:B------:R-:W-:Y:S02]  /*0730*/  LEA R26, R7.reuse, R8, 0x1 ;  /* 0x00000008071a7211 */ /* 0x040fe400078e08ff */
[----:B------:R-:W-:Y:S01]  /*0740*/  LEA.HI.X.SX32 R15, R28, R0, 0x1, P0 ;  /* 0x000000001c0f7211 */ /* 0x000fe200000f0eff */
[----:B------:R-:W5:Y:S01]  /*0750*/  LDG.E.U16 R45, desc[UR26][R16.64] ;  /* 0x0000001a102d7981 */ /* 0x000f62000c1e1500 */
[----:B0-----:R-:W-:Y:S01]  /*0760*/  LEA R10, P0, R20, R3, 0x1 ;  /* 0x00000003140a7211 */ /* 0x001fe200078008ff */
[----:B------:R-:W-:-:S02]  /*0770*/  IMAD R28, R7, 0x2, R26 ;  /* 0x00000002071c7824 */ /* 0x000fc400078e021a */
[----:B------:R0:W5:Y:S01]  /*0780*/  LDG.E.U16 R44, desc[UR26][R14.64] ;  /* 0x0000001a0e2c7981 */ /* 0x000162000c1e1500 */
[----:B------:R-:W-:Y:S01]  /*0790*/  LEA.HI.X.SX32 R11, R20, R0, 0x1, P0 ;  /* 0x00000000140b7211 */ /* 0x000fe200000f0eff */
[----:B------:R-:W-:Y:S01]  /*07a0*/  IMAD R30, R7, 0x2, R28 ;  /* 0x00000002071e7824 */ /* 0x000fe200078e021c */
[----:B------:R-:W-:-:S04]  /*07b0*/  LEA R18, P0, R8, R3, 0x1 ;  /* 0x0000000308127211 */ /* 0x000fc800078008ff */
[-C--:B------:R-:W-:Y:S02]  /*07c0*/  LEA.HI.X.SX32 R19, R8, R0.reuse, 0x1, P0 ;  /* 0x0000000008137211 */ /* 0x080fe400000f0eff */
[-C--:B0-----:R-:W-:Y:S02]  /*07d0*/  LEA R14, P0, R30, R3.reuse, 0x1 ;  /* 0x000000031e0e7211 */ /* 0x081fe400078008ff */
[-C--:B------:R-:W-:Y:S01]  /*07e0*/  LEA R20, P1, R28, R3.reuse, 0x1 ;  /* 0x000000031c147211 */ /* 0x080fe200078208ff */
[----:B------:R-:W5:Y:S01]  /*07f0*/  LDG.E.U16 R18, desc[UR26][R18.64] ;  /* 0x0000001a12127981 */ /* 0x000f62000c1e1500 */
[----:B------:R-:W-:Y:S02]  /*0800*/  LEA.HI.X.SX32 R15, R30, R0, 0x1, P0 ;  /* 0x000000001e0f7211 */ /* 0x000fe400000f0eff */
[C---:B------:R-:W-:Y:S02]  /*0810*/  LEA R12, R7.reuse, R30, 0x1 ;  /* 0x0000001e070c7211 */ /* 0x040fe400078e08ff */
[-C--:B------:R-:W-:Y:S01]  /*0820*/  LEA R8, P0, R22, R3.reuse, 0x1 ;  /* 0x0000000316087211 */ /* 0x080fe200078008ff */
[----:B------:R-:W5:Y:S01]  /*0830*/  LDG.E.U16 R14, desc[UR26][R14.64] ;  /* 0x0000001a0e0e7981 */ /* 0x000f62000c1e1500 */
[-C--:B------:R-:W-:Y:S01]  /*0840*/  LEA.HI.X.SX32 R21, R28, R0.reuse, 0x1, P1 ;  /* 0x000000001c157211 */ /* 0x080fe200008f0eff */
[----:B------:R-:W-:Y:S01]  /*0850*/  IMAD R7, R7, 0x2, R12 ;  /* 0x0000000207077824 */ /* 0x000fe200078e020c */
[----:B------:R-:W-:Y:S01]  /*0860*/  LEA.HI.X.SX32 R9, R22, R0, 0x1, P0 ;  /* 0x0000000016097211 */ /* 0x000fe200000f0eff */
[----:B------:R0:W5:Y:S01]  /*0870*/  LDG.E.U16 R28, desc[UR26][R10.64] ;  /* 0x0000001a0a1c7981 */ /* 0x000162000c1e1500 */
[----:B------:R-:W-:-:S03]  /*0880*/  LEA R16, P1, R12, R3, 0x1 ;  /* 0x000000030c107211 */ /* 0x000fc600078208ff */
[----:B------:R1:W5:Y:S01]  /*0890*/  LDG.E.U16 R46, desc[UR26][R20.64] ;  /* 0x0000001a142e7981 */ /* 0x000362000c1e1500 */
[----:B------:R-:W-:-:S03]  /*08a0*/  LEA.HI.X.SX32 R17, R12, R0, 0x1, P1 ;  /* 0x000000000c117211 */ /* 0x000fc600008f0eff */
[----:B------:R1:W5:Y:S01]  /*08b0*/  LDG.E.U16 R8, desc[UR26][R8.64] ;  /* 0x0000001a08087981 */ /* 0x000362000c1e1500 */
[-C--:B0-----:R-:W-:Y:S02]  /*08c0*/  LEA R10, P0, R24, R3.reuse, 0x1 ;  /* 0x00000003180a7211 */ /* 0x081fe400078008ff */
[-C--:B------:R-:W-:Y:S01]  /*08d0*/  LEA R12, P1, R26, R3.reuse, 0x1 ;  /* 0x000000031a0c7211 */ /* 0x080fe200078208ff */
[----:B------:R-:W5:Y:S01]  /*08e0*/  LDG.E.U16 R16, desc[UR26][R16.64] ;  /* 0x0000001a10107981 */ /* 0x000f62000c1e1500 */
[-C--:B------:R-:W-:Y:S02]  /*08f0*/  LEA.HI.X.SX32 R11, R24, R0.reuse, 0x1, P0 ;  /* 0x00000000180b7211 */ /* 0x080fe400000f0eff */
[C---:B-1----:R-:W-:Y:S02]  /*0900*/  LEA R20, P0, R7.reuse, R3, 0x1 ;  /* 0x0000000307147211 */ /* 0x042fe400078008ff */
[-C--:B------:R-:W-:Y:S01]  /*0910*/  LEA.HI.X.SX32 R13, R26, R0.reuse, 0x1, P1 ;  /* 0x000000001a0d7211 */ /* 0x080fe200008f0eff */
[----:B------:R-:W5:Y:S01]  /*0920*/  LDG.E.U16 R10, desc[UR26][R10.64] ;  /* 0x0000001a0a0a7981 */ /* 0x000f62000c1e1500 */
[----:B------:R-:W-:-:S03]  /*0930*/  LEA.HI.X.SX32 R21, R7, R0, 0x1, P0 ;  /* 0x0000000007157211 */ /* 0x000fc600000f0eff */
[----:B------:R-:W5:Y:S04]  /*0940*/  LDG.E.U16 R12, desc[UR26][R12.64] ;  /* 0x0000001a0c0c7981 */ /* 0x000f68000c1e1500 */
[----:B------:R-:W5:Y:S01]  /*0950*/  LDG.E.U16 R20, desc[UR26][R20.64] ;  /* 0x0000001a14147981 */ /* 0x000f62000c1e1500 */
[----:B------:R-:W0:Y:S01]  /*0960*/  S2UR UR4, SR_CgaCtaId ;  /* 0x00000000000479c3 */ /* 0x000e220000008800 */
[C---:B------:R-:W-:Y:S01]  /*0970*/  IMAD.SHL.U32 R0, R88.reuse, 0x80, RZ ;  /* 0x0000008058007824 */ /* 0x040fe200078e00ff */
[----:B------:R-:W-:Y:S01]  /*0980*/  SHF.R.S32.HI R3, RZ, 0x8, R88 ;  /* 0x00000008ff037819 */ /* 0x000fe20000011458 */
[----:B------:R-:W-:Y:S01]  /*0990*/  UISETP.GE.AND UP0, UPT, UR32, 0x1, UPT ;  /* 0x000000012000788c */ /* 0x000fe2000bf06270 */
[----:B------:R-:W-:Y:S02]  /*09a0*/  LOP3.LUT R7, R88, 0x3f, RZ, 0xc0, !PT ;  /* 0x0000003f58077812 */ /* 0x000fe400078ec0ff */
[----:B------:R-:W-:-:S02]  /*09b0*/  LOP3.LUT R22, R0, 0x6000, RZ, 0xc0, !PT ;  /* 0x0000600000167812 */ /* 0x000fc400078ec0ff */
[----:B------:R-:W-:Y:S01]  /*09c0*/  SGXT R0, R3, 0x1 ;  /* 0x000000010300781a */ /* 0x000fe20000000200 */
[----:B------:R-:W-:Y:S01]  /*09d0*/  UMOV UR25, 0x400 ;  /* 0x0000040000197882 */ /* 0x000fe20000000000 */
[----:B------:R-:W-:Y:S02]  /*09e0*/  LEA R3, R7, R22, 0x1 ;  /* 0x0000001607037211 */ /* 0x000fe400078e08ff */
[----:B------:R-:W-:Y:S02]  /*09f0*/  PLOP3.LUT P0, PT, PT, PT, UP0, 0x80, 0x0 ;  /* 0x000000000000781c */ /* 0x000fe40003f0f008 */
[----:B------:R-:W-:-:S04]  /*0a00*/  LOP3.LUT R0, R3, 0x90, R0, 0x78, !PT ;  /* 0x0000009003007812 */ /* 0x000fc800078e7800 */
[C---:B------:R-:W-:Y:S01]  /*0a10*/  LOP3.LUT R3, R0.reuse, 0x20, RZ, 0x3c, !PT ;  /* 0x0000002000037812 */ /* 0x040fe200078e3cff */
[----:B0-----:R-:W-:Y:S01]  /*0a20*/  ULEA UR25, UR4, UR25, 0x18 ;  /* 0x0000001904197291 */ /* 0x001fe2000f8ec03f */
[C---:B------:R-:W-:Y:S02]  /*0a30*/  LOP3.LUT R22, R0.reuse, 0x40, RZ, 0x3c, !PT ;  /* 0x0000004000167812 */ /* 0x040fe400078e3cff */
[----:B------:R-:W-:Y:S01]  /*0a40*/  LOP3.LUT R9, R0, 0x60, RZ, 0x3c, !PT ;  /* 0x0000006000097812 */ /* 0x000fe200078e3cff */
[----:B------:R-:W-:Y:S01]  /*0a50*/  IMAD.MOV.U32 R53, RZ, RZ, -0x800000 ;  /* 0xff800000ff357424 */ /* 0x000fe200078e00ff */
[----:B------:R-:W-:Y:S02]  /*0a60*/  CS2R R56, SRZ ;  /* 0x0000000000387805 */ /* 0x000fe4000001ff00 */
[----:B------:R-:W-:Y:S02]  /*0a70*/  CS2R R58, SRZ ;  /* 0x00000000003a7805 */ /* 0x000fe4000001ff00 */
[----:B------:R-:W-:-:S02]  /*0a80*/  CS2R R60, SRZ ;  /* 0x00000000003c7805 */ /* 0x000fc4000001ff00 */
[----:B------:R-:W-:Y:S02]  /*0a90*/  CS2R R62, SRZ ;  /* 0x00000000003e7805 */ /* 0x000fe4000001ff00 */
[----:B------:R-:W-:Y:S02]  /*0aa0*/  CS2R R64, SRZ ;  /* 0x0000000000407805 */ /* 0x000fe4000001ff00 */
[----:B------:R-:W-:Y:S02]  /*0ab0*/  CS2R R66, SRZ ;  /* 0x0000000000427805 */ /* 0x000fe4000001ff00 */
        /* <DEDUP_REMOVED lines=9> */
[----:B------:R-:W-:Y:S01]  /*0b50*/  CS2R R86, SRZ ;  /* 0x0000000000567805 */ /* 0x000fe2000001ff00 */
[----:B--2---:R0:W-:Y:S02]  /*0b60*/  STS.U16 [R0+UR25], R2 ;  /* 0x0000000200007988 */ /* 0x0041e40008000419 */
[----:B0-----:R-:W-:Y:S02]  /*0b70*/  IMAD.MOV.U32 R2, RZ, RZ, -0x800000 ;  /* 0xff800000ff027424 */ /* 0x001fe400078e00ff */
[----:B----4-:R-:W-:Y:S04]  /*0b80*/  STS.U16 [R0+UR25+0x400], R23 ;  /* 0x0004001700007988 */ /* 0x010fe80008000419 */
[----:B---3--:R-:W-:Y:S04]  /*0b90*/  STS.U16 [R0+UR25+0x800], R31 ;  /* 0x0008001f00007988 */ /* 0x008fe80008000419 */
[----:B-----5:R-:W-:Y:S04]  /*0ba0*/  STS.U16 [R0+UR25+0xc00], R35 ;  /* 0x000c002300007988 */ /* 0x020fe80008000419 */
[----:B------:R-:W-:Y:S04]  /*0bb0*/  STS.U16 [R0+UR25+0x1000], R39 ;  /* 0x0010002700007988 */ /* 0x000fe80008000419 */
[----:B------:R-:W-:Y:S04]  /*0bc0*/  STS.U16 [R0+UR25+0x1400], R42 ;  /* 0x0014002a00007988 */ /* 0x000fe80008000419 */
[----:B------:R-:W-:Y:S04]  /*0bd0*/  STS.U16 [R0+UR25+0x1800], R45 ;  /* 0x0018002d00007988 */ /* 0x000fe80008000419 */
[----:B------:R-:W-:Y:S04]  /*0be0*/  STS.U16 [R0+UR25+0x1c00], R46 ;  /* 0x001c002e00007988 */ /* 0x000fe80008000419 */
[----:B------:R0:W-:Y:S04]  /*0bf0*/  STS.U16 [R3+UR25+0x100], R4 ;  /* 0x0001000403007988 */ /* 0x0001e80008000419 */
[----:B------:R-:W-:Y:S04]  /*0c00*/  STS.U16 [R3+UR25+0x500], R25 ;  /* 0x0005001903007988 */ /* 0x000fe80008000419 */
[----:B------:R-:W-:Y:S04]  /*0c10*/  STS.U16 [R3+UR25+0x900], R32 ;  /* 0x0009002003007988 */ /* 0x000fe80008000419 */
[----:B------:R-:W-:Y:S04]  /*0c20*/  STS.U16 [R3+UR25+0xd00], R36 ;  /* 0x000d002403007988 */ /* 0x000fe80008000419 */
[----:B------:R-:W-:Y:S04]  /*0c30*/  STS.U16 [R3+UR25+0x1100], R40 ;  /* 0x0011002803007988 */ /* 0x000fe80008000419 */
[----:B------:R-:W-:Y:S04]  /*0c40*/  STS.U16 [R3+UR25+0x1500], R43 ;  /* 0x0015002b03007988 */ /* 0x000fe80008000419 */
[----:B------:R-:W-:Y:S04]  /*0c50*/  STS.U16 [R3+UR25+0x1900], R28 ;  /* 0x0019001c03007988 */ /* 0x000fe80008000419 */
[----:B------:R-:W-:Y:S04]  /*0c60*/  STS.U16 [R3+UR25+0x1d00], R14 ;  /* 0x001d000e03007988 */ /* 0x000fe80008000419 */
[----:B------:R1:W-:Y:S04]  /*0c70*/  STS.U16 [R22+UR25+0x200], R5 ;  /* 0x0002000516007988 */ /* 0x0003e80008000419 */
[----:B------:R2:W-:Y:S04]  /*0c80*/  STS.U16 [R22+UR25+0x600], R27 ;  /* 0x0006001b16007988 */ /* 0x0005e80008000419 */
[----:B------:R2:W-:Y:S04]  /*0c90*/  STS.U16 [R22+UR25+0xa00], R33 ;  /* 0x000a002116007988 */ /* 0x0005e80008000419 */
[----:B------:R2:W-:Y:S04]  /*0ca0*/  STS.U16 [R22+UR25+0xe00], R37 ;  /* 0x000e002516007988 */ /* 0x0005e80008000419 */
[----:B------:R2:W-:Y:S04]  /*0cb0*/  STS.U16 [R22+UR25+0x1200], R41 ;  /* 0x0012002916007988 */ /* 0x0005e80008000419 */
[----:B------:R2:W-:Y:S04]  /*0cc0*/  STS.U16 [R22+UR25+0x1600], R44 ;  /* 0x0016002c16007988 */ /* 0x0005e80008000419 */
[----:B------:R2:W-:Y:S04]  /*0cd0*/  STS.U16 [R22+UR25+0x1a00], R18 ;  /* 0x001a001216007988 */ /* 0x0005e80008000419 */
[----:B------:R2:W-:Y:S01]  /*0ce0*/  STS.U16 [R22+UR25+0x1e00], R16 ;  /* 0x001e001016007988 */ /* 0x0005e20008000419 */
[----:B0-----:R-:W-:-:S03]  /*0cf0*/  IMAD.MOV.U32 R4, RZ, RZ, 0x3f800000 ;  /* 0x3f800000ff047424 */ /* 0x001fc600078e00ff */
[----:B------:R2:W-:Y:S01]  /*0d00*/  STS.U16 [R9+UR25+0x300], R6 ;  /* 0x0003000609007988 */ /* 0x0005e20008000419 */
[----:B-1----:R-:W-:-:S03]  /*0d10*/  MOV R5, 0x3f800000 ;  /* 0x3f80000000057802 */ /* 0x002fc60000000f00 */
[----:B------:R2:W-:Y:S01]  /*0d20*/  STS.U16 [R9+UR25+0x700], R29 ;  /* 0x0007001d09007988 */ /* 0x0005e20008000419 */
[----:B------:R-:W-:-:S03]  /*0d30*/  LOP3.LUT R0, R88, 0x1ff, RZ, 0xc0, !PT ;  /* 0x000001ff58007812 */ /* 0x000fc600078ec0ff */
[----:B------:R2:W-:Y:S04]  /*0d40*/  STS.U16 [R9+UR25+0xb00], R34 ;  /* 0x000b002209007988 */ /* 0x0005e80008000419 */
[----:B------:R2:W-:Y:S04]  /*0d50*/  STS.U16 [R9+UR25+0xf00], R38 ;  /* 0x000f002609007988 */ /* 0x0005e80008000419 */
[----:B------:R2:W-:Y:S04]  /*0d60*/  STS.U16 [R9+UR25+0x1300], R8 ;  /* 0x0013000809007988 */ /* 0x0005e80008000419 */
[----:B------:R2:W-:Y:S04]  /*0d70*/  STS.U16 [R9+UR25+0x1700], R10 ;  /* 0x0017000a09007988 */ /* 0x0005e80008000419 */
[----:B------:R2:W-:Y:S04]  /*0d80*/  STS.U16 [R9+UR25+0x1b00], R12 ;  /* 0x001b000c09007988 */ /* 0x0005e80008000419 */
[----:B------:R2:W-:Y:S01]  /*0d90*/  STS.U16 [R9+UR25+0x1f00], R20 ;  /* 0x001f001409007988 */ /* 0x0005e20008000419 */
[----:B------:R-:W-:Y:S05]  /*0da0*/  @!P0 BRA `(.L_x_0) ;  /* 0x0000001c00988947 */ /* 0x000fea0003800000 */
[----:B------:R-:W-:Y:S01]  /*0db0*/  LOP3.LUT R2, R88, 0x1c0, RZ, 0xc0, !PT ;  /* 0x000001c058027812 */ /* 0x000fe200078ec0ff */
[----:B------:R-:W-:Y:S01]  /*0dc0*/  ULDC.64 UR20, c[0x0][0x250] ;  /* 0x0000940000147ab9 */ /* 0x000fe20000000a00 */
[----:B------:R-:W-:Y:S01]  /*0dd0*/  ULDC.64 UR22, c[0x0][0x260] ;  /* 0x0000980000167ab9 */ /* 0x000fe20000000a00 */
[----:B------:R-:W-:Y:S01]  /*0de0*/  UIMAD UR20, UR24, UR20, URZ ;  /* 0x00000014181472a4 */ /* 0x000fe2000f8e023f */
[----:B------:R-:W-:Y:S01]  /*0df0*/  SHF.R.U32.HI R3, RZ, 0x2, R2 ;  /* 0x00000002ff037819 */ /* 0x000fe20000011602 */
[----:B------:R-:W-:Y:S01]  /*0e00*/  ULDC UR4, c[0x0][0x258] ;  /* 0x0000960000047ab9 */ /* 0x000fe20000000800 */
[----:B------:R-:W-:Y:S01]  /*0e10*/  UIMAD UR22, UR24, UR22, URZ ;  /* 0x00000016181672a4 */ /* 0x000fe2000f8e023f */
[C---:B------:R-:W-:Y:S01]  /*0e20*/  IMAD R2, R7.reuse, UR4, RZ ;  /* 0x0000000407027c24 */ /* 0x040fe2000f8e02ff */
[----:B--2---:R-:W0:Y:S01]  /*0e30*/  LDC R27, c[0x0][0x268] ;  /* 0x00009a00ff1b7b82 */ /* 0x004e220000000800 */
[----:B------:R-:W-:Y:S01]  /*0e40*/  USHF.L.U32 UR4, UR20, 0x1, URZ ;  /* 0x0000000114047899 */ /* 0x000fe2000800063f */
[----:B------:R-:W-:Y:S01]  /*0e50*/  IMAD.SHL.U32 R0, R0, 0x2, RZ ;  /* 0x0000000200007824 */ /* 0x000fe200078e00ff */
[----:B------:R-:W-:Y:S01]  /*0e60*/  USHF.L.U32 UR5, UR22, 0x1, URZ ;  /* 0x0000000116057899 */ /* 0x000fe2000800063f */
[--C-:B------:R-:W-:Y:S01]  /*0e70*/  SHF.R.U32.HI R4, RZ, 0x5, R88.reuse ;  /* 0x00000005ff047819 */ /* 0x100fe20000011658 */
[----:B------:R-:W-:Y:S01]  /*0e80*/  IMAD R7, R7, UR23, RZ ;  /* 0x0000001707077c24 */ /* 0x000fe2000f8e02ff */
[----:B------:R-:W-:Y:S01]  /*0e90*/  SHF.R.U32.HI R5, RZ, 0x6, R88 ;  /* 0x00000006ff057819 */ /* 0x000fe20000011658 */
[----:B------:R-:W-:Y:S01]  /*0ea0*/  IMAD.U32 R89, RZ, RZ, UR4 ;  /* 0x00000004ff597e24 */ /* 0x000fe2000f8e00ff */
[----:B------:R-:W-:Y:S01]  /*0eb0*/  LOP3.LUT R3, R0, R3, RZ, 0x3c, !PT ;  /* 0x0000000300037212 */ /* 0x000fe200078e3cff */
[----:B------:R-:W-:Y:S01]  /*0ec0*/  ULDC.64 UR8, c[0x0][0x218] ;  /* 0x0000860000087ab9 */ /* 0x000fe20000000a00 */
[----:B------:R-:W-:Y:S01]  /*0ed0*/  SHF.L.U32 R0, R2, 0x1, RZ ;  /* 0x0000000102007819 */ /* 0x000fe200000006ff */
[----:B------:R-:W-:Y:S01]  /*0ee0*/  UIMAD.WIDE UR6, UR22, 0x2, URZ ;  /* 0x00000002160678a5 */ /* 0x000fe2000f8e023f */
[----:B------:R-:W-:Y:S01]  /*0ef0*/  MOV R13, UR5 ;  /* 0x00000005000d7c02 */ /* 0x000fe20008000f00 */
[----:B------:R-:W-:Y:S01]  /*0f00*/  UIMAD.WIDE UR4, UR20, 0x2, URZ ;  /* 0x00000002140478a5 */ /* 0x000fe2000f8e023f */
[----:B------:R-:W-:Y:S01]  /*0f10*/  R2UR UR33, R4 ;  /* 0x00000000042172ca */ /* 0x000fe200000e0000 */
[----:B------:R-:W-:Y:S01]  /*0f20*/  IMAD.SHL.U32 R4, R7, 0x2, RZ ;  /* 0x0000000207047824 */ /* 0x000fe200078e00ff */
[----:B------:R-:W-:Y:S01]  /*0f30*/  IADD3 R89, P0, P1, R0, UR8, R89 ;  /* 0x0000000800597c10 */ /* 0x000fe2000f91e059 */
[----:B------:R-:W-:Y:S01]  /*0f40*/  ULDC.64 UR10, c[0x0][0x220] ;  /* 0x00008800000a7ab9 */ /* 0x000fe20000000a00 */
[----:B------:R-:W-:Y:S01]  /*0f50*/  SGXT.U32 R0, R5, 0x3 ;  /* 0x000000030500781a */ /* 0x000fe20000000000 */
[----:B------:R-:W-:Y:S01]  /*0f60*/  IMAD.HI R2, R2, 0x2, RZ ;  /* 0x0000000202027827 */ /* 0x000fe200078e02ff */
[----:B------:R-:W-:Y:S01]  /*0f70*/  IADD3 R13, P2, P3, R4, UR10, R13 ;  /* 0x0000000a040d7c10 */ /* 0x000fe2000fb5e00d */
[----:B------:R-:W-:Y:S01]  /*0f80*/  UMOV UR6, URZ ;  /* 0x0000003f00067c82 */ /* 0x000fe20008000000 */
[----:B------:R-:W-:Y:S01]  /*0f90*/  MOV R5, UR21 ;  /* 0x0000001500057c02 */ /* 0x000fe20008000f00 */
[----:B------:R-:W-:Y:S01]  /*0fa0*/  IMAD.HI R7, R7, 0x2, RZ ;  /* 0x0000000207077827 */ /* 0x000fe200078e02ff */
[----:B------:R-:W-:-:S02]  /*0fb0*/  MOV R12, UR21 ;  /* 0x00000015000c7c02 */ /* 0x000fc40008000f00 */
[----:B------:R-:W-:Y:S02]  /*0fc0*/  CS2R R56, SRZ ;  /* 0x0000000000387805 */ /* 0x000fe4000001ff00 */
[----:B------:R-:W-:Y:S01]  /*0fd0*/  CS2R R58, SRZ ;  /* 0x00000000003a7805 */ /* 0x000fe2000001ff00 */
[----:B------:R-:W-:Y:S01]  /*0fe0*/  IMAD.U32 R15, RZ, RZ, UR5 ;  /* 0x00000005ff0f7e24 */ /* 0x000fe2000f8e00ff */
[----:B------:R-:W-:Y:S01]  /*0ff0*/  CS2R R60, SRZ ;  /* 0x00000000003c7805 */ /* 0x000fe2000001ff00 */
[----:B------:R-:W-:Y:S01]  /*1000*/  IMAD.U32 R6, RZ, RZ, UR7 ;  /* 0x00000007ff067e24 */ /* 0x000fe2000f8e00ff */
[----:B------:R-:W-:Y:S01]  /*1010*/  UIADD3 UR7, UR25, 0x8000, URZ ;  /* 0x0000800019077890 */ /* 0x000fe2000fffe03f */
[----:B------:R-:W-:Y:S01]  /*1020*/  IMAD R4, R0, UR21, RZ ;  /* 0x0000001500047c24 */ /* 0x000fe2000f8e02ff */
[----:B------:R-:W-:Y:S01]  /*1030*/  IADD3.X R15, R2, UR9, R15, P0, P1 ;  /* 0x00000009020f7c10 */ /* 0x000fe200087e240f */
[----:B0-----:R-:W-:Y:S01]  /*1040*/  IMAD R8, R0, R27, RZ ;  /* 0x0000001b00087224 */ /* 0x001fe200078e02ff */
[----:B------:R-:W-:Y:S01]  /*1050*/  IADD3.X R25, R7, UR11, R6, P2, P3 ;  /* 0x0000000b07197c10 */ /* 0x000fe200097e6406 */
[----:B------:R-:W-:Y:S01]  /*1060*/  IMAD.U32 R7, RZ, RZ, UR21 ;  /* 0x00000015ff077e24 */ /* 0x000fe2000f8e00ff */
[----:B------:R-:W-:Y:S01]  /*1070*/  MOV R6, UR21 ;  /* 0x0000001500067c02 */ /* 0x000fe20008000f00 */
[----:B------:R-:W-:Y:S01]  /*1080*/  IMAD R2, R5, 0x8, R4 ;  /* 0x0000000805027824 */ /* 0x000fe200078e0204 */
[-C--:B------:R-:W-:Y:S01]  /*1090*/  LEA R102, P0, R4, R89.reuse, 0x1 ;  /* 0x0000005904667211 */ /* 0x080fe200078008ff */
[----:B------:R-:W-:Y:S01]  /*10a0*/  IMAD R9, R27, 0x8, R8 ;  /* 0x000000081b097824 */ /* 0x000fe200078e0208 */
[----:B------:R-:W-:Y:S01]  /*10b0*/  USHF.R.U32.HI UR7, URZ, 0x4, UR7 ;  /* 0x000000043f077899 */ /* 0x000fe20008011607 */
[----:B------:R-:W-:Y:S01]  /*10c0*/  IMAD R0, R7, 0x8, R2 ;  /* 0x0000000807007824 */ /* 0x000fe200078e0202 */
[C---:B------:R-:W-:Y:S01]  /*10d0*/  LEA R100, P1, R2.reuse, R89, 0x1 ;  /* 0x0000005902647211 */ /* 0x040fe200078208ff */
[----:B------:R-:W-:Y:S01]  /*10e0*/  IMAD.U32 R17, RZ, RZ, UR21 ;  /* 0x00000015ff117e24 */ /* 0x000fe2000f8e00ff */
[----:B------:R-:W-:Y:S01]  /*10f0*/  LEA R10, R27, R9, 0x3 ;  /* 0x000000091b0a7211 */ /* 0x000fe200078e18ff */
[----:B------:R-:W-:Y:S01]  /*1100*/  IMAD R5, R5, 0x8, R0 ;  /* 0x0000000805057824 */ /* 0x000fe200078e0200 */
[----:B------:R-:W-:Y:S01]  /*1110*/  LEA.HI.X.SX32 R101, R2, R15, 0x1, P1 ;  /* 0x0000000f02657211 */ /* 0x000fe200008f0eff */
[----:B------:R-:W-:Y:S01]  /*1120*/  USGXT.U32 UR18, UR7, 0xe ;  /* 0x0000000e0712789a */ /* 0x000fe20008000000 */
[----:B------:R-:W-:Y:S01]  /*1130*/  LEA R98, P2, R0, R89, 0x1 ;  /* 0x0000005900627211 */ /* 0x000fe200078408ff */
[----:B------:R-:W-:Y:S01]  /*1140*/  IMAD R6, R6, 0x8, R5 ;  /* 0x0000000806067824 */ /* 0x000fe200078e0205 */
[-C--:B------:R-:W-:Y:S01]  /*1150*/  LEA.HI.X.SX32 R103, R4, R15.reuse, 0x1, P0 ;  /* 0x0000000f04677211 */ /* 0x080fe200000f0eff */
[----:B------:R-:W-:Y:S01]  /*1160*/  IMAD R11, R27, 0x8, R10 ;  /* 0x000000081b0b7824 */ /* 0x000fe200078e020a */
[----:B------:R-:W-:Y:S01]  /*1170*/  LEA.HI.X.SX32 R99, R0, R15, 0x1, P2 ;  /* 0x0000000f00637211 */ /* 0x000fe200010f0eff */
[----:B------:R-:W-:Y:S01]  /*1180*/  UIADD3 UR10, UP0, UR18, 0x2, URZ ;  /* 0x00000002120a7890 */ /* 0x000fe2000ff1e03f */
[----:B------:R-:W-:Y:S01]  /*1190*/  LEA R7, R7, R6, 0x3 ;  /* 0x0000000607077211 */ /* 0x000fe200078e18ff */
[----:B------:R-:W-:Y:S01]  /*11a0*/  IMAD R4, R27, 0x8, R11 ;  /* 0x000000081b047824 */ /* 0x000fe200078e020b */
[-C--:B------:R-:W-:Y:S01]  /*11b0*/  LEA R96, P0, R5, R89.reuse, 0x1 ;  /* 0x0000005905607211 */ /* 0x080fe200078008ff */
[----:B------:R-:W-:Y:S01]  /*11c0*/  UIADD3.X UR11, UR6, 0x40000040, URZ, UP0, !UPT ;  /* 0x40000040060b7890 */ /* 0x000fe200087fe43f */
[----:B------:R-:W-:Y:S01]  /*11d0*/  LEA R92, P1, R7, R89, 0x1 ;  /* 0x00000059075c7211 */ /* 0x000fe200078208ff */
[----:B------:R-:W-:Y:S01]  /*11e0*/  IMAD R2, R12, 0x8, R7 ;  /* 0x000000080c027824 */ /* 0x000fe200078e0207 */
[----:B------:R-:W-:-:S02]  /*11f0*/  LEA.HI.X.SX32 R97, R5, R15, 0x1, P0 ;  /* 0x0000000f05617211 */ /* 0x000fc400000f0eff */
[----:B------:R-:W-:Y:S02]  /*1200*/  CS2R R62, SRZ ;  /* 0x00000000003e7805 */ /* 0x000fe4000001ff00 */
[-C--:B------:R-:W-:Y:S02]  /*1210*/  LEA R94, P0, R6, R89.reuse, 0x1 ;  /* 0x00000059065e7211 */ /* 0x080fe400078008ff */
[----:B------:R-:W-:Y:S02]  /*1220*/  CS2R R64, SRZ ;  /* 0x0000000000407805 */ /* 0x000fe4000001ff00 */
[----:B------:R-:W-:Y:S02]  /*1230*/  LEA R0, R17, R2, 0x3 ;  /* 0x0000000211007211 */ /* 0x000fe400078e18ff */
[----:B------:R-:W-:Y:S02]  /*1240*/  CS2R R66, SRZ ;  /* 0x0000000000427805 */ /* 0x000fe4000001ff00 */
[----:B------:R-:W-:-:S02]  /*1250*/  LEA R90, P2, R2, R89, 0x1 ;  /* 0x00000059025a7211 */ /* 0x000fc400078408ff */
[----:B------:R-:W-:Y:S02]  /*1260*/  CS2R R68, SRZ ;  /* 0x0000000000447805 */ /* 0x000fe4000001ff00 */
[----:B------:R-:W-:Y:S02]  /*1270*/  LEA R88, P3, R0, R89, 0x1 ;  /* 0x0000005900587211 */ /* 0x000fe400078608ff */
[----:B------:R-:W-:Y:S02]  /*1280*/  CS2R R70, SRZ ;  /* 0x0000000000467805 */ /* 0x000fe4000001ff00 */
[-C--:B------:R-:W-:Y:S02]  /*1290*/  LEA.HI.X.SX32 R95, R6, R15.reuse, 0x1, P0 ;  /* 0x0000000f065f7211 */ /* 0x080fe400000f0eff */
[----:B------:R-:W-:Y:S02]  /*12a0*/  CS2R R72, SRZ ;  /* 0x0000000000487805 */ /* 0x000fe4000001ff00 */
[-C--:B------:R-:W-:Y:S01]  /*12b0*/  LEA.HI.X.SX32 R89, R0, R15.reuse, 0x1, P3 ;  /* 0x0000000f00597211 */ /* 0x080fe200018f0eff */
[----:B------:R-:W-:Y:S01]  /*12c0*/  IMAD R0, R27, 0x8, R4 ;  /* 0x000000081b007824 */ /* 0x000fe200078e0204 */
[----:B------:R-:W-:-:S02]  /*12d0*/  LEA.HI.X.SX32 R91, R2, R15, 0x1, P2 ;  /* 0x0000000f025b7211 */ /* 0x000fc400010f0eff */
[----:B------:R-:W-:Y:S02]  /*12e0*/  CS2R R74, SRZ ;  /* 0x00000000004a7805 */ /* 0x000fe4000001ff00 */
[C---:B------:R-:W-:Y:S01]  /*12f0*/  LEA R22, P0, R8.reuse, R13, 0x1 ;  /* 0x0000000d08167211 */ /* 0x040fe200078008ff */
[----:B------:R-:W-:Y:S01]  /*1300*/  IMAD R2, R27, 0x8, R0 ;  /* 0x000000081b027824 */ /* 0x000fe200078e0200 */
[----:B------:R-:W-:Y:S02]  /*1310*/  LEA.HI.X.SX32 R93, R7, R15, 0x1, P1 ;  /* 0x0000000f075d7211 */ /* 0x000fe400008f0eff */
[----:B------:R-:W-:Y:S02]  /*1320*/  CS2R R76, SRZ ;  /* 0x00000000004c7805 */ /* 0x000fe4000001ff00 */
[----:B------:R-:W-:Y:S02]  /*1330*/  LEA.HI.X.SX32 R23, R8, R25, 0x1, P0 ;  /* 0x0000001908177211 */ /* 0x000fe400000f0eff */
[----:B------:R-:W-:-:S02]  /*1340*/  CS2R R78, SRZ ;  /* 0x00000000004e7805 */ /* 0x000fc4000001ff00 */
[-C--:B------:R-:W-:Y:S02]  /*1350*/  LEA R20, P1, R9, R13.reuse, 0x1 ;  /* 0x0000000d09147211 */ /* 0x080fe400078208ff */
[----:B------:R-:W-:Y:S02]  /*1360*/  CS2R R80, SRZ ;  /* 0x0000000000507805 */ /* 0x000fe4000001ff00 */
[-C--:B------:R-:W-:Y:S02]  /*1370*/  LEA R16, P0, R11, R13.reuse, 0x1 ;  /* 0x0000000d0b107211 */ /* 0x080fe400078008ff */
[----:B------:R-:W-:Y:S02]  /*1380*/  CS2R R82, SRZ ;  /* 0x0000000000527805 */ /* 0x000fe4000001ff00 */
[----:B------:R-:W-:Y:S02]  /*1390*/  LEA R18, P2, R10, R13, 0x1 ;  /* 0x0000000d0a127211 */ /* 0x000fe400078408ff */
[----:B------:R-:W-:-:S02]  /*13a0*/  CS2R R84, SRZ ;  /* 0x0000000000547805 */ /* 0x000fc4000001ff00 */
[----:B------:R-:W-:Y:S02]  /*13b0*/  LEA R5, R27, R2, 0x3 ;  /* 0x000000021b057211 */ /* 0x000fe400078e18ff */
[----:B------:R-:W-:Y:S02]  /*13c0*/  CS2R R86, SRZ ;  /* 0x0000000000567805 */ /* 0x000fe4000001ff00 */
[-C--:B------:R-:W-:Y:S01]  /*13d0*/  LEA.HI.X.SX32 R21, R9, R25.reuse, 0x1, P1 ;  /* 0x0000001909157211 */ /* 0x080fe200008f0eff */
[----:B------:R-:W-:Y:S01]  /*13e0*/  UMOV UR4, URZ ;  /* 0x0000003f00047c82 */ /* 0x000fe20008000000 */
[-C--:B------:R-:W-:Y:S01]  /*13f0*/  LEA.HI.X.SX32 R17, R11, R25.reuse, 0x1, P0 ;  /* 0x000000190b117211 */ /* 0x080fe200000f0eff */
[----:B------:R-:W-:Y:S01]  /*1400*/  UMOV UR5, URZ ;  /* 0x0000003f00057c82 */ /* 0x000fe20008000000 */
[----:B------:R-:W-:Y:S01]  /*1410*/  LEA.HI.X.SX32 R19, R10, R25, 0x1, P2 ;  /* 0x000000190a137211 */ /* 0x000fe200010f0eff */
[----:B------:R-:W-:Y:S01]  /*1420*/  UIADD3.64 UR30, UR10, 0x2, URZ ;  /* 0x000000020a1e7897 */ /* 0x000fe2000fffe03f */
[-C--:B------:R-:W-:Y:S01]  /*1430*/  LEA R14, P0, R4, R13.reuse, 0x1 ;  /* 0x0000000d040e7211 */ /* 0x080fe200078008ff */
[----:B------:R-:W-:Y:S01]  /*1440*/  UIADD3.64 UR14, UR10, 0x4, URZ ;  /* 0x000000040a0e7897 */ /* 0x000fe2000fffe03f */
[-C--:B------:R-:W-:Y:S01]  /*1450*/  LEA R12, P1, R0, R13.reuse, 0x1 ;  /* 0x0000000d000c7211 */ /* 0x080fe200078208ff */
[----:B------:R-:W-:Y:S01]  /*1460*/  ULDC UR20, c[0x0][0x238] ;  /* 0x00008e0000147ab9 */ /* 0x000fe20000000800 */
[-C--:B------:R-:W-:Y:S01]  /*1470*/  LEA R8, P3, R5, R13.reuse, 0x1 ;  /* 0x0000000d05087211 */ /* 0x080fe200078608ff */
[----:B------:R-:W-:Y:S01]  /*1480*/  UMOV UR19, 0x40000040 ;  /* 0x4000004000137882 */ /* 0x000fe20000000000 */
[----:B------:R-:W-:-:S02]  /*1490*/  LEA R10, P2, R2, R13, 0x1 ;  /* 0x0000000d020a7211 */ /* 0x000fc400078408ff */
[-C--:B------:R-:W-:Y:S01]  /*14a0*/  LEA.HI.X.SX32 R15, R4, R25.reuse, 0x1, P0 ;  /* 0x00000019040f7211 */ /* 0x080fe200000f0eff */
[----:B------:R-:W-:Y:S01]  /*14b0*/  IMAD.MOV.U32 R4, RZ, RZ, 0x3f800000 ;  /* 0x3f800000ff047424 */ /* 0x000fe200078e00ff */
[-C--:B------:R-:W-:Y:S01]  /*14c0*/  LEA.HI.X.SX32 R13, R0, R25.reuse, 0x1, P1 ;  /* 0x00000019000d7211 */ /* 0x080fe200008f0eff */
[----:B------:R-:W-:Y:S01]  /*14d0*/  IMAD.MOV.U32 R0, RZ, RZ, -0x800000 ;  /* 0xff800000ff007424 */ /* 0x000fe200078e00ff */
[-C--:B------:R-:W-:Y:S01]  /*14e0*/  LEA.HI.X.SX32 R9, R5, R25.reuse, 0x1, P3 ;  /* 0x0000001905097211 */ /* 0x080fe200018f0eff */
[----:B------:R-:W-:Y:S01]  /*14f0*/  IMAD.MOV.U32 R5, RZ, RZ, 0x3f800000 ;  /* 0x3f800000ff057424 */ /* 0x000fe200078e00ff */
[----:B------:R-:W-:Y:S02]  /*1500*/  LEA.HI.X.SX32 R11, R2, R25, 0x1, P2 ;  /* 0x00000019020b7211 */ /* 0x000fe400010f0eff */
[----:B------:R-:W-:-:S07]  /*1510*/  MOV R6, 0xff800000 ;  /* 0xff80000000067802 */ /* 0x000fce0000000f00 */
.L_x_1:
[----:B------:R-:W-:Y:S01]  /*1520*/  MOV R27, UR4 ;  /* 0x00000004001b7c02 */ /* 0x000fe20008000f00 */
[----:B------:R-:W-:Y:S01]  /*1530*/  IMAD.U32 R25, RZ, RZ, UR4 ;  /* 0x00000004ff197e24 */ /* 0x000fe2000f8e00ff */
[----:B------:R-:W-:Y:S01]  /*1540*/  MOV R33, UR4 ;  /* 0x0000000400217c02 */ /* 0x000fe20008000f00 */
[----:B------:R-:W-:Y:S01]  /*1550*/  IMAD.U32 R29, RZ, RZ, UR4 ;  /* 0x00000004ff1d7e24 */ /* 0x000fe2000f8e00ff */
[----:B------:R-:W-:Y:S01]  /*1560*/  MOV R39, UR4 ;  /* 0x0000000400277c02 */ /* 0x000fe20008000f00 */
[----:B------:R-:W-:Y:S02]  /*1570*/  IMAD.U32 R31, RZ, RZ, UR4 ;  /* 0x00000004ff1f7e24 */ /* 0x000fe4000f8e00ff */
[----:B------:R-:W-:Y:S02]  /*1580*/  IMAD.U32 R35, RZ, RZ, UR4 ;  /* 0x00000004ff237e24 */ /* 0x000fe4000f8e00ff */
[----:B------:R-:W-:Y:S02]  /*1590*/  IMAD.U32 R37, RZ, RZ, UR4 ;  /* 0x00000004ff257e24 */ /* 0x000fe4000f8e00ff */
[----:B------:R-:W-:-:S04]  /*15a0*/  IMAD.WIDE R24, R25, 0x2, R102 ;  /* 0x0000000219187825 */ /* 0x000fc800078e0266 */
[----:B------:R-:W-:Y:S02]  /*15b0*/  IMAD.WIDE R26, R27, 0x2, R100 ;  /* 0x000000021b1a7825 */ /* 0x000fe400078e0264 */
[----:B------:R-:W2:Y:S02]  /*15c0*/  LDG.E.U16 R24, desc[UR26][R24.64] ;  /* 0x0000001a18187981 */ /* 0x000ea4000c1e1500 */
[----:B------:R-:W-:Y:S02]  /*15d0*/  IMAD.WIDE R28, R29, 0x2, R98 ;  /* 0x000000021d1c7825 */ /* 0x000fe400078e0262 */
[----:B------:R-:W3:Y:S02]  /*15e0*/  LDG.E.U16 R26, desc[UR26][R26.64] ;  /* 0x0000001a1a1a7981 */ /* 0x000ee4000c1e1500 */
[----:B------:R-:W-:Y:S02]  /*15f0*/  IMAD.WIDE R30, R31, 0x2, R96 ;  /* 0x000000021f1e7825 */ /* 0x000fe400078e0260 */
[----:B------:R-:W4:Y:S02]  /*1600*/  LDG.E.U16 R2, desc[UR26][R28.64] ;  /* 0x0000001a1c027981 */ /* 0x000f24000c1e1500 */
[----:B------:R-:W-:-:S02]  /*1610*/  IMAD.WIDE R32, R33, 0x2, R94 ;  /* 0x0000000221207825 */ /* 0x000fc400078e025e */
[----:B------:R-:W5:Y:S02]  /*1620*/  LDG.E.U16 R104, desc[UR26][R30.64] ;  /* 0x0000001a1e687981 */ /* 0x000f64000c1e1500 */
[----:B------:R-:W-:Y:S02]  /*1630*/  IMAD.WIDE R34, R35, 0x2, R92 ;  /* 0x0000000223227825 */ /* 0x000fe400078e025c */
[----:B------:R-:W5:Y:S02]  /*1640*/  LDG.E.U16 R106, desc[UR26][R32.64] ;  /* 0x0000001a206a7981 */ /* 0x000f64000c1e1500 */
[----:B------:R-:W-:Y:S02]  /*1650*/  IMAD.WIDE R36, R37, 0x2, R90 ;  /* 0x0000000225247825 */ /* 0x000fe400078e025a */
[----:B------:R-:W5:Y:S02]  /*1660*/  LDG.E.U16 R108, desc[UR26][R34.64] ;  /* 0x0000001a226c7981 */ /* 0x000f64000c1e1500 */
[----:B------:R-:W-:-:S02]  /*1670*/  IMAD.WIDE R38, R39, 0x2, R88 ;  /* 0x0000000227267825 */ /* 0x000fc400078e0258 */
[----:B------:R-:W5:Y:S04]  /*1680*/  LDG.E.U16 R110, desc[UR26][R36.64] ;  /* 0x0000001a246e7981 */ /* 0x000f68000c1e1500 */
[----:B------:R-:W5:Y:S01]  /*1690*/  LDG.E.U16 R112, desc[UR26][R38.64] ;  /* 0x0000001a26707981 */ /* 0x000f62000c1e1500 */
[----:B------:R-:W-:Y:S01]  /*16a0*/  BAR.SYNC.DEFER_BLOCKING 0x0 ;  /* 0x0000000000007b1d */ /* 0x000fe20000010000 */
[----:B------:R-:W-:-:S04]  /*16b0*/  USHF.L.U32 UR7, UR33, 0x7, URZ ;  /* 0x0000000721077899 */ /* 0x000fc8000800063f */
[----:B------:R-:W-:-:S04]  /*16c0*/  ULOP3.LUT UR7, UR7, 0x600, URZ, 0xc0, !UPT ;  /* 0x0000060007077892 */ /* 0x000fc8000f8ec03f */
[----:B------:R-:W-:-:S04]  /*16d0*/  ULEA.HI UR7, UR25, UR7, URZ, 0x1c ;  /* 0x0000000719077291 */ /* 0x000fc8000f8fe03f */
[----:B------:R-:W-:Y:S01]  /*16e0*/  ULOP3.LUT UR16, UR7, 0x3fff, URZ, 0xc0, !UPT ;  /* 0x00003fff07107892 */ /* 0x000fe2000f8ec03f */
[----:B------:R-:W-:-:S03]  /*16f0*/  UMOV UR17, 0x40000040 ;  /* 0x4000004000117882 */ /* 0x000fc60000000000 */
[----:B------:R-:W-:Y:S01]  /*1700*/  UIADD3 UR8, UP0, UR16, 0x80, URZ ;  /* 0x0000008010087890 */ /* 0x000fe2000ff1e03f */
[----:B------:R-:W-:-:S03]  /*1710*/  UMOV UR7, URZ ;  /* 0x0000003f00077c82 */ /* 0x000fc60008000000 */
[----:B------:R-:W-:-:S04]  /*1720*/  UIADD3.X UR9, UR7, 0x40000040, URZ, UP0, !UPT ;  /* 0x4000004007097890 */ /* 0x000fc800087fe43f */
[----:B------:R-:W-:Y:S01]  /*1730*/  UIADD3.64 UR28, UR8, 0x80, URZ ;  /* 0x00000080081c7897 */ /* 0x000fe2000fffe03f */
[----:B------:R-:W-:Y:S01]  /*1740*/  IMAD.U32 R107, RZ, RZ, UR5 ;  /* 0x00000005ff6b7e24 */ /* 0x000fe2000f8e00ff */
[----:B--2---:R-:W-:Y:S04]  /*1750*/  STS.U16 [R3+UR25+0x8000], R24 ;  /* 0x0080001803007988 */ /* 0x004fe80008000419 */
[----:B---3--:R0:W-:Y:S04]  /*1760*/  STS.U16 [R3+UR25+0x8400], R26 ;  /* 0x0084001a03007988 */ /* 0x0081e80008000419 */
[----:B----4-:R-:W-:Y:S04]  /*1770*/  STS.U16 [R3+UR25+0x8800], R2 ;  /* 0x0088000203007988 */ /* 0x010fe80008000419 */
[----:B-----5:R-:W-:Y:S04]  /*1780*/  STS.U16 [R3+UR25+0x8c00], R104 ;  /* 0x008c006803007988 */ /* 0x020fe80008000419 */
[----:B------:R1:W-:Y:S04]  /*1790*/  STS.U16 [R3+UR25+0x9000], R106 ;  /* 0x0090006a03007988 */ /* 0x0003e80008000419 */
[----:B------:R2:W-:Y:S04]  /*17a0*/  STS.U16 [R3+UR25+0x9400], R108 ;  /* 0x0094006c03007988 */ /* 0x0005e80008000419 */
[----:B------:R3:W-:Y:S04]  /*17b0*/  STS.U16 [R3+UR25+0x9800], R110 ;  /* 0x0098006e03007988 */ /* 0x0007e80008000419 */
[----:B------:R4:W-:Y:S01]  /*17c0*/  STS.U16 [R3+UR25+0x9c00], R112 ;  /* 0x009c007003007988 */ /* 0x0009e20008000419 */
[----:B------:R5:W-:Y:S06]  /*17d0*/  MEMBAR.ALL.CTA ;  /* 0x0000000000007992 */ /* 0x000bec0000008000 */
[----:B-----5:R-:W5:Y:S02]  /*17e0*/  FENCE.VIEW.ASYNC.S ;  /* 0x00000000000073c6 */ /* 0x020f640000000000 */
[----:B-----5:R-:W-:Y:S06]  /*17f0*/  BAR.SYNC.DEFER_BLOCKING 0x0 ;  /* 0x0000000000007b1d */ /* 0x020fec0000010000 */
[----:B0-----:R-:W-:-:S06]  /*1800*/  WARPGROUP.ARRIVE ;  /* 0x00000000000079c5 */ /* 0x001fcc0000000000 */
[----:B------:R-:W-:Y:S04]  /*1810*/  HGMMA.64x64x16.F32 R24, gdesc[UR16].tnspA, RZ, !UPT ;  /* 0x20e00000101879f0 */ /* 0x000fe8000c7008ff */
[----:B------:R-:W-:Y:S01]  /*1820*/  HGMMA.64x64x16.F32 R24, gdesc[UR8].tnspA, R24 ;  /* 0x20e00000081879f0 */ /* 0x000fe20008700818 */
[----:B-1----:R-:W-:-:S05]  /*1830*/  IMAD.WIDE R106, R107, 0x2, R22 ;  /* 0x000000026b6a7825 */ /* 0x002fca00078e0216 */
[----:B------:R0:W5:Y:S01]  /*1840*/  LDG.E.U16 R115, desc[UR26][R106.64] ;  /* 0x0000001a6a737981 */ /* 0x000162000c1e1500 */
[----:B------:R-:W-:Y:S01]  /*1850*/  UIADD3.64 UR12, UR8, 0x100, URZ ;  /* 0x00000100080c7897 */ /* 0x000fe2000fffe03f */
[----:B------:R-:W-:Y:S08]  /*1860*/  HGMMA.64x64x16.F32 R24, gdesc[UR28].tnspA, R24 ;  /* 0x20e000001c1879f0 */ /* 0x000ff00008700818 */
[----:B------:R-:W-:Y:S01]  /*1870*/  HGMMA.64x64x16.F32 R24, gdesc[UR12].tnspA, R24, gsb0 ;  /* 0x20e000000c1879f0 */ /* 0x000fe20008000818 */
[----:B------:R-:W-:-:S02]  /*1880*/  IMAD.U32 R109, RZ, RZ, UR5 ;  /* 0x00000005ff6d7e24 */ /* 0x000fc4000f8e00ff */
[----:B------:R-:W-:Y:S02]  /*1890*/  IMAD.U32 R119, RZ, RZ, UR5 ;  /* 0x00000005ff777e24 */ /* 0x000fe4000f8e00ff */
[----:B--2---:R-:W-:-:S04]  /*18a0*/  IMAD.WIDE R108, R109, 0x2, R16 ;  /* 0x000000026d6c7825 */ /* 0x004fc800078e0210 */
[----:B------:R-:W-:Y:S02]  /*18b0*/  IMAD.WIDE R118, R119, 0x2, R14 ;  /* 0x0000000277767825 */ /* 0x000fe400078e020e */
[----:B------:R-:W2:Y:S01]  /*18c0*/  LDG.E.U16 R109, desc[UR26][R108.64] ;  /* 0x0000001a6c6d7981 */ /* 0x000ea2000c1e1500 */
[----:B------:R-:W-:Y:S01]  /*18d0*/  MOV R111, UR5 ;  /* 0x00000005006f7c02 */ /* 0x000fe20008000f00 */
[----:B------:R-:W-:Y:S02]  /*18e0*/  IMAD.U32 R105, RZ, RZ, UR5 ;  /* 0x00000005ff697e24 */ /* 0x000fe4000f8e00ff */
[----:B------:R-:W2:Y:S01]  /*18f0*/  LDG.E.U16 R114, desc[UR26][R118.64] ;  /* 0x0000001a76727981 */ /* 0x000ea2000c1e1500 */
[----:B0-----:R-:W-:Y:S02]  /*1900*/  IMAD.U32 R107, RZ, RZ, UR5 ;  /* 0x00000005ff6b7e24 */ /* 0x001fe4000f8e00ff */
[----:B------:R-:W-:Y:S01]  /*1910*/  IMAD.WIDE R104, R105, 0x2, R20 ;  /* 0x0000000269687825 */ /* 0x000fe200078e0214 */
[----:B------:R-:W-:-:S03]  /*1920*/  MOV R113, UR5 ;  /* 0x0000000500717c02 */ /* 0x000fc60008000f00 */
[----:B---3--:R-:W-:Y:S01]  /*1930*/  IMAD.WIDE R110, R111, 0x2, R18 ;  /* 0x000000026f6e7825 */ /* 0x008fe200078e0212 */
[----:B------:R0:W3:Y:S03]  /*1940*/  LDG.E.U16 R117, desc[UR26][R104.64] ;  /* 0x0000001a68757981 */ /* 0x0000e6000c1e1500 */
[----:B------:R-:W-:Y:S01]  /*1950*/  IMAD.WIDE R106, R107, 0x2, R10 ;  /* 0x000000026b6a7825 */ /* 0x000fe200078e020a */
[----:B------:R-:W2:Y:S03]  /*1960*/  LDG.E.U16 R116, desc[UR26][R110.64] ;  /* 0x0000001a6e747981 */ /* 0x000ea6000c1e1500 */
[----:B----4-:R-:W-:-:S04]  /*1970*/  IMAD.WIDE R112, R113, 0x2, R12 ;  /* 0x0000000271707825 */ /* 0x010fc800078e020c */
[----:B0-----:R-:W-:Y:S02]  /*1980*/  IMAD.U32 R105, RZ, RZ, UR5 ;  /* 0x00000005ff697e24 */ /* 0x001fe4000f8e00ff */
[----:B------:R-:W4:Y:S04]  /*1990*/  LDG.E.U16 R113, desc[UR26][R112.64] ;  /* 0x0000001a70717981 */ /* 0x000f28000c1e1500 */
[----:B------:R0:W4:Y:S01]  /*19a0*/  LDG.E.U16 R111, desc[UR26][R106.64] ;  /* 0x0000001a6a6f7981 */ /* 0x000122000c1e1500 */
[----:B------:R-:W-:Y:S02]  /*19b0*/  WARPGROUP.DEPBAR.LE gsb0, 0x0 ;  /* 0x00008000000079c5 */ /* 0x000fe40000010000 */
[----:B------:R-:W-:Y:S01]  /*19c0*/  FMUL R2, R24, UR20 ;  /* 0x0000001418027c20 */ /* 0x000fe20008400000 */
[----:B------:R-:W-:Y:S01]  /*19d0*/  FMUL R7, R25, UR20 ;  /* 0x0000001419077c20 */ /* 0x000fe20008400000 */
[----:B------:R-:W-:-:S04]  /*19e0*/  FMUL R120, R28, UR20 ;  /* 0x000000141c787c20 */ /* 0x000fc80008400000 */
[----:B------:R-:W-:Y:S01]  /*19f0*/  FMNMX R7, R2, R7, !PT ;  /* 0x0000000702077209 */ /* 0x000fe20007800000 */
[----:B------:R-:W-:-:S03]  /*1a00*/  FMUL R2, R29, UR20 ;  /* 0x000000141d027c20 */ /* 0x000fc60008400000 */
[----:B------:R-:W-:-:S04]  /*1a10*/  FMNMX R7, R120, R7, !PT ;  /* 0x0000000778077209 */ /* 0x000fc80007800000 */
[----:B------:R-:W-:Y:S01]  /*1a20*/  FMNMX R121, R2, R7, !PT ;  /* 0x0000000702797209 */ /* 0x000fe20007800000 */
[----:B------:R-:W-:Y:S01]  /*1a30*/  FMUL R2, R32, UR20 ;  /* 0x0000001420027c20 */ /* 0x000fe20008400000 */
[----:B------:R-:W-:-:S04]  /*1a40*/  FMUL R7, R33, UR20 ;  /* 0x0000001421077c20 */ /* 0x000fc80008400000 */
[----:B------:R-:W-:Y:S01]  /*1a50*/  FMNMX R108, R2, R121, !PT ;  /* 0x00000079026c7209 */ /* 0x000fe20007800000 */
[----:B------:R-:W-:-:S03]  /*1a60*/  FMUL R2, R36, UR20 ;  /* 0x0000001424027c20 */ /* 0x000fc60008400000 */
[----:B------:R-:W-:Y:S01]  /*1a70*/  FMNMX R119, R7, R108, !PT ;  /* 0x0000006c07777209 */ /* 0x000fe20007800000 */
[----:B------:R-:W-:-:S03]  /*1a80*/  FMUL R7, R37, UR20 ;  /* 0x0000001425077c20 */ /* 0x000fc60008400000 */
[----:B------:R-:W-:Y:S01]  /*1a90*/  FMNMX R108, R2, R119, !PT ;  /* 0x00000077026c7209 */ /* 0x000fe20007800000 */
[----:B------:R-:W-:-:S03]  /*1aa0*/  FMUL R2, R40, UR20 ;  /* 0x0000001428027c20 */ /* 0x000fc60008400000 */
[----:B------:R-:W-:Y:S01]  /*1ab0*/  FMNMX R119, R7, R108, !PT ;  /* 0x0000006c07777209 */ /* 0x000fe20007800000 */
[----:B------:R-:W-:Y:S01]  /*1ac0*/  FMUL R7, R41, UR20 ;  /* 0x0000001429077c20 */ /* 0x000fe20008400000 */
[----:B------:R-:W-:Y:S02]  /*1ad0*/  IMAD.WIDE R104, R105, 0x2, R8 ;  /* 0x0000000269687825 */ /* 0x000fe400078e0208 */
[----:B0-----:R-:W-:Y:S02]  /*1ae0*/  FMNMX R106, R2, R119, !PT ;  /* 0x00000077026a7209 */ /* 0x001fe40007800000 */
[----:B------:R-:W-:Y:S01]  /*1af0*/  FMUL R2, R44, UR20 ;  /* 0x000000142c027c20 */ /* 0x000fe20008400000 */
[----:B------:R0:W4:Y:S01]  /*1b00*/  LDG.E.U16 R112, desc[UR26][R104.64] ;  /* 0x0000001a68707981 */ /* 0x000122000c1e1500 */
[----:B------:R-:W-:Y:S01]  /*1b10*/  FMNMX R107, R7, R106, !PT ;  /* 0x0000006a076b7209 */ /* 0x000fe20007800000 */
[----:B------:R-:W-:Y:S01]  /*1b20*/  FMUL R7, R45, UR20 ;  /* 0x000000142d077c20 */ /* 0x000fe20008400000 */
[----:B------:R-:W-:Y:S02]  /*1b30*/  BAR.SYNC.DEFER_BLOCKING 0x0 ;  /* 0x0000000000007b1d */ /* 0x000fe40000010000 */
[----:B0-----:R-:W-:Y:S01]  /*1b40*/  FMNMX R104, R2, R107, !PT ;  /* 0x0000006b02687209 */ /* 0x001fe20007800000 */
[----:B------:R-:W-:-:S03]  /*1b50*/  FMUL R2, R48, UR20 ;  /* 0x0000001430027c20 */ /* 0x000fc60008400000 */
[----:B------:R-:W-:Y:S01]  /*1b60*/  FMNMX R105, R7, R104, !PT ;  /* 0x0000006807697209 */ /* 0x000fe20007800000 */
[----:B------:R-:W-:-:S03]  /*1b70*/  FMUL R7, R49, UR20 ;  /* 0x0000001431077c20 */ /* 0x000fc60008400000 */
[----:B------:R-:W-:Y:S01]  /*1b80*/  FMNMX R104, R2, R105, !PT ;  /* 0x0000006902687209 */ /* 0x000fe20007800000 */
[----:B------:R-:W-:-:S03]  /*1b90*/  FMUL R2, R52, UR20 ;  /* 0x0000001434027c20 */ /* 0x000fc60008400000 */
[----:B------:R-:W-:Y:S01]  /*1ba0*/  FMNMX R105, R7, R104, !PT ;  /* 0x0000006807697209 */ /* 0x000fe20007800000 */
[----:B------:R-:W-:-:S03]  /*1bb0*/  FMUL R7, R53, UR20 ;  /* 0x0000001435077c20 */ /* 0x000fc60008400000 */
[----:B------:R-:W-:-:S04]  /*1bc0*/  FMNMX R2, R2, R105, !PT ;  /* 0x0000006902027209 */ /* 0x000fc80007800000 */
[----:B------:R-:W-:-:S05]  /*1bd0*/  FMNMX R104, R7, R2, !PT ;  /* 0x0000000207687209 */ /* 0x000fca0007800000 */
[----:B------:R-:W0:Y:S01]  /*1be0*/  SHFL.BFLY PT, R107, R104, 0x2, 0x1f ;  /* 0x0c401f00686b7f89 */ /* 0x000e2200000e0000 */
[----:B------:R-:W-:Y:S01]  /*1bf0*/  FMUL R2, R26, UR20 ;  /* 0x000000141a027c20 */ /* 0x000fe20008400000 */
[----:B------:R-:W-:-:S05]  /*1c00*/  FMUL R7, R27, UR20 ;  /* 0x000000141b077c20 */ /* 0x000fca0008400000 */
[----:B------:R-:W-:Y:S01]  /*1c10*/  FMNMX R105, R2, R7, !PT ;  /* 0x0000000702697209 */ /* 0x000fe20007800000 */
[----:B------:R-:W-:Y:S01]  /*1c20*/  FMUL R2, R30, UR20 ;  /* 0x000000141e027c20 */ /* 0x000fe20008400000 */
[----:B------:R-:W-:-:S04]  /*1c30*/  FMUL R7, R31, UR20 ;  /* 0x000000141f077c20 */ /* 0x000fc80008400000 */
[----:B------:R-:W-:Y:S02]  /*1c40*/  FMNMX R2, R2, R105, !PT ;  /* 0x0000006902027209 */ /* 0x000fe40007800000 */
[----:B0-----:R-:W-:Y:S02]  /*1c50*/  FMNMX R107, R104, R107, !PT ;  /* 0x0000006b686b7209 */ /* 0x001fe40007800000 */
[----:B------:R-:W-:-:S03]  /*1c60*/  FMNMX R7, R7, R2, !PT ;  /* 0x0000000207077209 */ /* 0x000fc60007800000 */
[----:B------:R-:W0:Y:S01]  /*1c70*/  SHFL.BFLY PT, R106, R107, 0x1, 0x1f ;  /* 0x0c201f006b6a7f89 */ /* 0x000e2200000e0000 */
[----:B------:R-:W-:-:S05]  /*1c80*/  FMUL R2, R34, UR20 ;  /* 0x0000001422027c20 */ /* 0x000fca0008400000 */
[----:B------:R-:W-:Y:S01]  /*1c90*/  FMNMX R7, R2, R7, !PT ;  /* 0x0000000702077209 */ /* 0x000fe20007800000 */
[----:B------:R-:W-:-:S05]  /*1ca0*/  FMUL R2, R35, UR20 ;  /* 0x0000001423027c20 */ /* 0x000fca0008400000 */
[----:B------:R-:W-:Y:S01]  /*1cb0*/  FMNMX R7, R2, R7, !PT ;  /* 0x0000000702077209 */ /* 0x000fe20007800000 */
[----:B------:R-:W-:-:S05]  /*1cc0*/  FMUL R2, R38, UR20 ;  /* 0x0000001426027c20 */ /* 0x000fca0008400000 */
[----:B------:R-:W-:Y:S01]  /*1cd0*/  FMNMX R105, R2, R7, !PT ;  /* 0x0000000702697209 */ /* 0x000fe20007800000 */
[----:B------:R-:W-:Y:S01]  /*1ce0*/  FMUL R2, R39, UR20 ;  /* 0x0000001427027c20 */ /* 0x000fe20008400000 */
[----:B0-----:R-:W-:-:S04]  /*1cf0*/  FMNMX R119, R107, R106, !PT ;  /* 0x0000006a6b777209 */ /* 0x001fc80007800000 */
[----:B------:R-:W-:Y:S02]  /*1d00*/  FMNMX R106, R2, R105, !PT ;  /* 0x00000069026a7209 */ /* 0x000fe40007800000 */
[----:B------:R-:W-:Y:S01]  /*1d10*/  FMNMX R2, R119, R0, !PT ;  /* 0x0000000077027209 */ /* 0x000fe20007800000 */
[----:B------:R-:W-:-:S04]  /*1d20*/  FMUL R7, R42, UR20 ;  /* 0x000000142a077c20 */ /* 0x000fc80008400000 */
[----:B------:R-:W-:Y:S01]  /*1d30*/  FFMA R24, R24, UR20, -R2 ;  /* 0x0000001418187c23 */ /* 0x000fe20008000802 */
[----:B------:R-:W-:-:S03]  /*1d40*/  FMNMX R105, R7, R106, !PT ;  /* 0x0000006a07697209 */ /* 0x000fc60007800000 */
[----:B------:R-:W-:-:S06]  /*1d50*/  FMUL R106, R24, 1.4426950216293334961 ;  /* 0x3fb8aa3b186a7820 */ /* 0x000fcc0000400000 */
[----:B------:R-:W0:Y:S01]  /*1d60*/  MUFU.EX2 R106, R106 ;  /* 0x0000006a006a7308 */ /* 0x000e220000000800 */
[----:B-----5:R1:W-:Y:S04]  /*1d70*/  STS.U16 [R3+UR25+0x8000], R115 ;  /* 0x0080007303007988 */ /* 0x0203e80008000419 */
[----:B0-----:R-:W-:Y:S04]  /*1d80*/  STL [R1], R106 ;  /* 0x0000006a01007387 */ /* 0x001fe80000100800 */
[----:B-1----:R-:W5:Y:S01]  /*1d90*/  LDL.LU R115, [R1] ;  /* 0x0000000001737983 */ /* 0x002f620000300800 */
[----:B------:R-:W-:Y:S01]  /*1da0*/  FMUL R104, R43, UR20 ;  /* 0x000000142b687c20 */ /* 0x000fe20008400000 */
[----:B------:R-:W-:Y:S01]  /*1db0*/  FMUL R7, R46, UR20 ;  /* 0x000000142e077c20 */ /* 0x000fe20008400000 */
[----:B------:R-:W-:-:S03]  /*1dc0*/  FMUL R24, R47, UR20 ;  /* 0x000000142f187c20 */ /* 0x000fc60008400000 */
[----:B------:R-:W-:-:S04]  /*1dd0*/  FMNMX R104, R104, R105, !PT ;  /* 0x0000006968687209 */ /* 0x000fc80007800000 */
[----:B------:R-:W-:Y:S01]  /*1de0*/  FMNMX R105, R7, R104, !PT ;  /* 0x0000006807697209 */ /* 0x000fe20007800000 */
[----:B------:R-:W-:Y:S01]  /*1df0*/  FMUL R7, R50, UR20 ;  /* 0x0000001432077c20 */ /* 0x000fe20008400000 */
[--C-:B------:R-:W-:Y:S02]  /*1e00*/  FFMA R25, R25, UR20, -R2.reuse ;  /* 0x0000001419197c23 */ /* 0x100fe40008000802 */
[----:B------:R-:W-:Y:S01]  /*1e10*/  FMNMX R104, R24, R105, !PT ;  /* 0x0000006918687209 */ /* 0x000fe20007800000 */
[----:B------:R-:W-:Y:S01]  /*1e20*/  FMUL R24, R51, UR20 ;  /* 0x0000001433187c20 */ /* 0x000fe20008400000 */
[----:B------:R-:W-:Y:S02]  /*1e30*/  FMUL R107, R25, 1.4426950216293334961 ;  /* 0x3fb8aa3b196b7820 */ /* 0x000fe40000400000 */
[----:B------:R-:W-:Y:S01]  /*1e40*/  FMNMX R105, R7, R104, !PT ;  /* 0x0000006807697209 */ /* 0x000fe20007800000 */
[----:B------:R-:W-:Y:S01]  /*1e50*/  FFMA R104, R28, UR20, -R2 ;  /* 0x000000141c687c23 */ /* 0x000fe20008000802 */
[----:B------:R-:W-:-:S02]  /*1e60*/  FMUL R25, R54, UR20 ;  /* 0x0000001436197c20 */ /* 0x000fc40008400000 */
[----:B------:R-:W-:Y:S01]  /*1e70*/  FMNMX R28, R24, R105, !PT ;  /* 0x00000069181c7209 */ /* 0x000fe20007800000 */
[----:B------:R-:W-:-:S03]  /*1e80*/  FMUL R24, R55, UR20 ;  /* 0x0000001437187c20 */ /* 0x000fc60008400000 */
[----:B------:R-:W-:-:S04]  /*1e90*/  FMNMX R25, R25, R28, !PT ;  /* 0x0000001c19197209 */ /* 0x000fc80007800000 */
[----:B------:R-:W-:-:S05]  /*1ea0*/  FMNMX R24, R24, R25, !PT ;  /* 0x0000001918187209 */ /* 0x000fca0007800000 */
[----:B------:R-:W0:Y:S01]  /*1eb0*/  SHFL.BFLY PT, R25, R24, 0x2, 0x1f ;  /* 0x0c401f0018197f89 */ /* 0x000e2200000e0000 */
[--C-:B------:R-:W-:Y:S01]  /*1ec0*/  FFMA R29, R29, UR20, -R2.reuse ;  /* 0x000000141d1d7c23 */ /* 0x100fe20008000802 */
[--C-:B------:R-:W-:Y:S01]  /*1ed0*/  FFMA R32, R32, UR20, -R2.reuse ;  /* 0x0000001420207c23 */ /* 0x100fe20008000802 */
[----:B------:R-:W-:Y:S02]  /*1ee0*/  FFMA R28, R40, UR20, -R2 ;  /* 0x00000014281c7c23 */ /* 0x000fe40008000802 */
[----:B------:R-:W-:Y:S01]  /*1ef0*/  FMUL R29, R29, 1.4426950216293334961 ;  /* 0x3fb8aa3b1d1d7820 */ /* 0x000fe20000400000 */
[----:B0-----:R-:W-:-:S05]  /*1f00*/  FMNMX R25, R24, R25, !PT ;  /* 0x0000001918197209 */ /* 0x001fca0007800000 */
[----:B------:R-:W0:Y:S01]  /*1f10*/  SHFL.BFLY PT, R24, R25, 0x1, 0x1f ;  /* 0x0c201f0019187f89 */ /* 0x000e2200000e0000 */
[----:B------:R1:W-:Y:S01]  /*1f20*/  MUFU.EX2 R105, R29 ;  /* 0x0000001d00697308 */ /* 0x0003e20000000800 */
[----:B------:R-:W-:Y:S01]  /*1f30*/  FMUL R32, R32, 1.4426950216293334961 ;  /* 0x3fb8aa3b20207820 */ /* 0x000fe20000400000 */
[--C-:B------:R-:W-:Y:S01]  /*1f40*/  FFMA R33, R33, UR20, -R2.reuse ;  /* 0x0000001421217c23 */ /* 0x100fe20008000802 */
[--C-:B------:R-:W-:Y:S01]  /*1f50*/  FFMA R36, R36, UR20, -R2.reuse ;  /* 0x0000001424247c23 */ /* 0x100fe20008000802 */
[----:B-1----:R-:W-:Y:S01]  /*1f60*/  FMUL R29, R28, 1.4426950216293334961 ;  /* 0x3fb8aa3b1c1d7820 */ /* 0x002fe20000400000 */
[----:B------:R-:W-:-:S03]  /*1f70*/  FFMA R28, R41, UR20, -R2 ;  /* 0x00000014291c7c23 */ /* 0x000fc60008000802 */
[----:B------:R1:W-:Y:S01]  /*1f80*/  MUFU.EX2 R106, R32 ;  /* 0x00000020006a7308 */ /* 0x0003e20000000800 */
[----:B------:R-:W-:Y:S01]  /*1f90*/  FMUL R33, R33, 1.4426950216293334961 ;  /* 0x3fb8aa3b21217820 */ /* 0x000fe20000400000 */
[----:B------:R-:W-:Y:S01]  /*1fa0*/  FMUL R36, R36, 1.4426950216293334961 ;  /* 0x3fb8aa3b24247820 */ /* 0x000fe20000400000 */
[----:B-1----:R-:W-:Y:S01]  /*1fb0*/  FMUL R32, R28, 1.4426950216293334961 ;  /* 0x3fb8aa3b1c207820 */ /* 0x002fe20000400000 */
[--C-:B------:R-:W-:Y:S01]  /*1fc0*/  FFMA R28, R44, UR20, -R2.reuse ;  /* 0x000000142c1c7c23 */ /* 0x100fe20008000802 */
[----:B0-----:R-:W-:Y:S01]  /*1fd0*/  FMNMX R25, R25, R24, !PT ;  /* 0x0000001819197209 */ /* 0x001fe20007800000 */
[----:B------:R-:W-:Y:S02]  /*1fe0*/  FFMA R24, R53, UR20, -R2 ;  /* 0x0000001435187c23 */ /* 0x000fe40008000802 */
[----:B------:R-:W-:Y:S01]  /*1ff0*/  MUFU.EX2 R7, R107 ;  /* 0x0000006b00077308 */ /* 0x000fe20000000800 */
[----:B------:R-:W-:Y:S01]  /*2000*/  FMNMX R53, R25, R6, !PT ;  /* 0x0000000619357209 */ /* 0x000fe20007800000 */
[----:B------:R-:W-:Y:S01]  /*2010*/  FMUL R24, R24, 1.4426950216293334961 ;  /* 0x3fb8aa3b18187820 */ /* 0x000fe20000400000 */
[----:B------:R-:W-:-:S05]  /*2020*/  FADD R25, -R2, R0 ;  /* 0x0000000002197221 */ /* 0x000fca0000000100 */
[----:B------:R0:W-:Y:S01]  /*2030*/  MUFU.EX2 R107, R33 ;  /* 0x00000021006b7308 */ /* 0x0001e20000000800 */
[----:B------:R-:W-:Y:S01]  /*2040*/  FMUL R25, R25, 1.4426950216293334961 ;  /* 0x3fb8aa3b19197820 */ /* 0x000fe20000400000 */
[----:B------:R-:W-:Y:S01]  /*2050*/  FFMA R26, R26, UR20, -R53 ;  /* 0x000000141a1a7c23 */ /* 0x000fe20008000835 */
[----:B0-----:R-:W-:Y:S01]  /*2060*/  FMUL R33, R28, 1.4426950216293334961 ;  /* 0x3fb8aa3b1c217820 */ /* 0x001fe20000400000 */
[----:B------:R-:W-:-:S04]  /*2070*/  FFMA R28, R45, UR20, -R2 ;  /* 0x000000142d1c7c23 */ /* 0x000fc80008000802 */
[----:B------:R0:W-:Y:S01]  /*2080*/  MUFU.EX2 R108, R36 ;  /* 0x00000024006c7308 */ /* 0x0001e20000000800 */
[----:B------:R-:W-:Y:S01]  /*2090*/  FMUL R26, R26, 1.4426950216293334961 ;  /* 0x3fb8aa3b1a1a7820 */ /* 0x000fe20000400000 */
[----:B------:R-:W-:-:S06]  /*20a0*/  FFMA R27, R27, UR20, -R53 ;  /* 0x000000141b1b7c23 */ /* 0x000fcc0008000835 */
[----:B------:R1:W-:Y:S01]  /*20b0*/  MUFU.EX2 R0, R24 ;  /* 0x0000001800007308 */ /* 0x0003e20000000800 */
[----:B0-----:R-:W-:Y:S01]  /*20c0*/  FMUL R36, R28, 1.4426950216293334961 ;  /* 0x3fb8aa3b1c247820 */ /* 0x001fe20000400000 */
[----:B------:R-:W-:Y:S01]  /*20d0*/  FFMA R28, R48, UR20, -R2 ;  /* 0x00000014301c7c23 */ /* 0x000fe20008000802 */
[----:B-1----:R-:W-:-:S05]  /*20e0*/  FFMA R24, R42, UR20, -R53 ;  /* 0x000000142a187c23 */ /* 0x002fca0008000835 */
[----:B------:R0:W-:Y:S01]  /*20f0*/  MUFU.EX2 R41, R29 ;  /* 0x0000001d00297308 */ /* 0x0001e20000000800 */
[----:B------:R-:W-:-:S07]  /*2100*/  FMUL R27, R27, 1.4426950216293334961 ;  /* 0x3fb8aa3b1b1b7820 */ /* 0x000fce0000400000 */
[----:B------:R1:W5:Y:S01]  /*2110*/  MUFU.EX2 R118, R25 ;  /* 0x0000001900767308 */ /* 0x0003620000000800 */
[----:B0-----:R-:W-:Y:S01]  /*2120*/  FMUL R29, R28, 1.4426950216293334961 ;  /* 0x3fb8aa3b1c1d7820 */ /* 0x001fe20000400000 */
[----:B------:R-:W-:Y:S01]  /*2130*/  FFMA R28, R49, UR20, -R2 ;  /* 0x00000014311c7c23 */ /* 0x000fe20008000802 */
[----:B-1----:R-:W-:Y:S01]  /*2140*/  FMUL R25, R24, 1.4426950216293334961 ;  /* 0x3fb8aa3b18197820 */ /* 0x002fe20000400000 */
[----:B------:R-:W-:-:S04]  /*2150*/  FFMA R24, R43, UR20, -R53 ;  /* 0x000000142b187c23 */ /* 0x000fc80008000835 */
[----:B------:R0:W-:Y:S01]  /*2160*/  MUFU.EX2 R44, R32 ;  /* 0x00000020002c7308 */ /* 0x0001e20000000800 */
[----:B---3--:R5:W-:Y:S07]  /*2170*/  STS.U16 [R3+UR25+0x8400], R117 ;  /* 0x0084007503007988 */ /* 0x008bee0008000419 */
[----:B------:R1:W-:Y:S01]  /*2180*/  MUFU.EX2 R119, R26 ;  /* 0x0000001a00777308 */ /* 0x0003e20000000800 */
[----:B0-----:R-:W-:Y:S01]  /*2190*/  FMUL R32, R28, 1.4426950216293334961 ;  /* 0x3fb8aa3b1c207820 */ /* 0x001fe20000400000 */
[----:B------:R-:W-:Y:S01]  /*21a0*/  FFMA R28, R52, UR20, -R2 ;  /* 0x00000014341c7c23 */ /* 0x000fe20008000802 */
[----:B--2---:R-:W-:Y:S01]  /*21b0*/  STS.U16 [R3+UR25+0x8800], R116 ;  /* 0x0088007403007988 */ /* 0x004fe20008000419 */
[----:B-1----:R-:W-:Y:S01]  /*21c0*/  FMUL R26, R24, 1.4426950216293334961 ;  /* 0x3fb8aa3b181a7820 */ /* 0x002fe20000400000 */
[----:B------:R-:W-:-:S03]  /*21d0*/  FFMA R24, R46, UR20, -R53 ;  /* 0x000000142e187c23 */ /* 0x000fc60008000835 */
[----:B------:R0:W-:Y:S01]  /*21e0*/  MUFU.EX2 R120, R27 ;  /* 0x0000001b00787308 */ /* 0x0001e20000000800 */
[----:B------:R-:W-:Y:S01]  /*21f0*/  FMUL R28, R28, 1.4426950216293334961 ;  /* 0x3fb8aa3b1c1c7820 */ /* 0x000fe20000400000 */
[----:B------:R-:W-:Y:S04]  /*2200*/  STS.U16 [R3+UR25+0x8c00], R109 ;  /* 0x008c006d03007988 */ /* 0x000fe80008000419 */
[----:B------:R-:W-:Y:S01]  /*2210*/  STS.U16 [R3+UR25+0x9000], R114 ;  /* 0x0090007203007988 */ /* 0x000fe20008000419 */
[----:B0-----:R-:W-:Y:S01]  /*2220*/  FMUL R27, R24, 1.4426950216293334961 ;  /* 0x3fb8aa3b181b7820 */ /* 0x001fe20000400000 */
[--C-:B------:R-:W-:Y:S02]  /*2230*/  FFMA R24, R47, UR20, -R53.reuse ;  /* 0x000000142f187c23 */ /* 0x100fe40008000835 */
[----:B----4-:R-:W-:Y:S01]  /*2240*/  STS.U16 [R3+UR25+0x9400], R113 ;  /* 0x0094007103007988 */ /* 0x010fe20008000419 */
[----:B------:R0:W-:Y:S03]  /*2250*/  MUFU.EX2 R110, R28 ;  /* 0x0000001c006e7308 */ /* 0x0001e60000000800 */
[----:B------:R-:W-:Y:S04]  /*2260*/  STS.U16 [R3+UR25+0x9800], R111 ;  /* 0x0098006f03007988 */ /* 0x000fe80008000419 */
[----:B------:R-:W-:Y:S01]  /*2270*/  STS.U16 [R3+UR25+0x9c00], R112 ;  /* 0x009c007003007988 */ /* 0x000fe20008000419 */
[----:B------:R1:W-:Y:S06]  /*2280*/  MEMBAR.ALL.CTA ;  /* 0x0000000000007992 */ /* 0x0003ec0000008000 */
[----:B-1----:R-:W1:Y:S01]  /*2290*/  FENCE.VIEW.ASYNC.S ;  /* 0x00000000000073c6 */ /* 0x002e620000000000 */
[----:B0-----:R-:W-:Y:S01]  /*22a0*/  FMUL R28, R24, 1.4426950216293334961 ;  /* 0x3fb8aa3b181c7820 */ /* 0x001fe20000400000 */
[--C-:B------:R-:W-:Y:S01]  /*22b0*/  FFMA R24, R50, UR20, -R53.reuse ;  /* 0x0000001432187c23 */ /* 0x100fe20008000835 */
[----:B------:R0:W-:Y:S03]  /*22c0*/  MUFU.EX2 R49, R29 ;  /* 0x0000001d00317308 */ /* 0x0001e60000000800 */
[----:B0-----:R-:W-:Y:S01]  /*22d0*/  FMUL R29, R24, 1.4426950216293334961 ;  /* 0x3fb8aa3b181d7820 */ /* 0x001fe20000400000 */
[----:B------:R-:W-:-:S04]  /*22e0*/  FFMA R24, R51, UR20, -R53 ;  /* 0x0000001433187c23 */ /* 0x000fc80008000835 */
[----:B------:R0:W-:Y:S01]  /*22f0*/  MUFU.EX2 R43, R25 ;  /* 0x00000019002b7308 */ /* 0x0001e20000000800 */
[----:B------:R-:W-:Y:S01]  /*2300*/  FFMA R37, R37, UR20, -R2 ;  /* 0x0000001425257c23 */ /* 0x000fe20008000802 */
[--C-:B------:R-:W-:Y:S01]  /*2310*/  FFMA R30, R30, UR20, -R53.reuse ;  /* 0x000000141e1e7c23 */ /* 0x100fe20008000835 */
[--C-:B------:R-:W-:Y:S01]  /*2320*/  FFMA R31, R31, UR20, -R53.reuse ;  /* 0x000000141f1f7c23 */ /* 0x100fe20008000835 */
[----:B0-----:R-:W-:Y:S01]  /*2330*/  FMUL R25, R24, 1.4426950216293334961 ;  /* 0x3fb8aa3b18197820 */ /* 0x001fe20000400000 */
[----:B------:R-:W-:-:S03]  /*2340*/  FFMA R24, R54, UR20, -R53 ;  /* 0x0000001436187c23 */ /* 0x000fc60008000835 */
[----:B------:R0:W-:Y:S01]  /*2350*/  MUFU.EX2 R47, R27 ;  /* 0x0000001b002f7308 */ /* 0x0001e20000000800 */
[--C-:B------:R-:W-:Y:S01]  /*2360*/  FFMA R34, R34, UR20, -R53.reuse ;  /* 0x0000001422227c23 */ /* 0x100fe20008000835 */
[--C-:B------:R-:W-:Y:S01]  /*2370*/  FFMA R35, R35, UR20, -R53.reuse ;  /* 0x0000001423237c23 */ /* 0x100fe20008000835 */
[--C-:B------:R-:W-:Y:S01]  /*2380*/  FFMA R38, R38, UR20, -R53.reuse ;  /* 0x0000001426267c23 */ /* 0x100fe20008000835 */
[----:B------:R-:W-:-:S04]  /*2390*/  FFMA R39, R39, UR20, -R53 ;  /* 0x0000001427277c23 */ /* 0x000fc80008000835 */
[----:B------:R2:W-:Y:S01]  /*23a0*/  MUFU.EX2 R46, R26 ;  /* 0x0000001a002e7308 */ /* 0x0005e20000000800 */
[----:B0-----:R-:W-:Y:S01]  /*23b0*/  FADD R27, -R53, R6 ;  /* 0x00000006351b7221 */ /* 0x001fe20000000100 */
[----:B------:R-:W-:Y:S01]  /*23c0*/  FMUL R104, R104, 1.4426950216293334961 ;  /* 0x3fb8aa3b68687820 */ /* 0x000fe20000400000 */
[----:B------:R-:W-:Y:S02]  /*23d0*/  FMUL R37, R37, 1.4426950216293334961 ;  /* 0x3fb8aa3b25257820 */ /* 0x000fe40000400000 */
[----:B------:R-:W-:Y:S01]  /*23e0*/  FMUL R27, R27, 1.4426950216293334961 ;  /* 0x3fb8aa3b1b1b7820 */ /* 0x000fe20000400000 */
[----:B--2---:R-:W-:Y:S01]  /*23f0*/  FMUL R26, R24, 1.4426950216293334961 ;  /* 0x3fb8aa3b181a7820 */ /* 0x004fe20000400000 */
[----:B------:R-:W-:Y:S01]  /*2400*/  FFMA R24, R55, UR20, -R53 ;  /* 0x0000001437187c23 */ /* 0x000fe20008000835 */
[----:B------:R-:W-:Y:S01]  /*2410*/  FMUL R30, R30, 1.4426950216293334961 ;  /* 0x3fb8aa3b1e1e7820 */ /* 0x000fe20000400000 */
[----:B------:R-:W-:Y:S01]  /*2420*/  FMUL R31, R31, 1.4426950216293334961 ;  /* 0x3fb8aa3b1f1f7820 */ /* 0x000fe20000400000 */
[----:B------:R-:W-:Y:S01]  /*2430*/  FMUL R34, R34, 1.4426950216293334961 ;  /* 0x3fb8aa3b22227820 */ /* 0x000fe20000400000 */
[----:B------:R-:W-:Y:S01]  /*2440*/  FMUL R35, R35, 1.4426950216293334961 ;  /* 0x3fb8aa3b23237820 */ /* 0x000fe20000400000 */
[----:B------:R-:W-:Y:S01]  /*2450*/  FMUL R38, R38, 1.4426950216293334961 ;  /* 0x3fb8aa3b26267820 */ /* 0x000fe20000400000 */
[----:B------:R-:W-:Y:S01]  /*2460*/  FMUL R39, R39, 1.4426950216293334961 ;  /* 0x3fb8aa3b27277820 */ /* 0x000fe20000400000 */
[----:B------:R-:W-:Y:S01]  /*2470*/  FMUL R24, R24, 1.4426950216293334961 ;  /* 0x3fb8aa3b18187820 */ /* 0x000fe20000400000 */
[----:B------:R-:W0:Y:S08]  /*2480*/  MUFU.EX2 R55, R27 ;  /* 0x0000001b00377308 */ /* 0x000e300000000800 */
[----:B------:R-:W2:Y:S08]  /*2490*/  MUFU.EX2 R104, R104 ;  /* 0x0000006800687308 */ /* 0x000eb00000000800 */
[----:B------:R-:W3:Y:S08]  /*24a0*/  MUFU.EX2 R40, R37 ;  /* 0x0000002500287308 */ /* 0x000ef00000000800 */
[----:B------:R-:W-:Y:S08]  /*24b0*/  MUFU.EX2 R45, R33 ;  /* 0x00000021002d7308 */ /* 0x000ff00000000800 */
[----:B------:R-:W4:Y:S08]  /*24c0*/  MUFU.EX2 R48, R36 ;  /* 0x0000002400307308 */ /* 0x000f300000000800 */
[----:B------:R-:W1:Y:S08]  /*24d0*/  MUFU.EX2 R52, R32 ;  /* 0x0000002000347308 */ /* 0x000e700000000800 */
[----:B------:R-:W-:Y:S08]  /*24e0*/  MUFU.EX2 R121, R30 ;  /* 0x0000001e00797308 */ /* 0x000ff00000000800 */
[----:B------:R-:W1:Y:S01]  /*24f0*/  MUFU.EX2 R122, R31 ;  /* 0x0000001f007a7308 */ /* 0x000e620000000800 */
[----:B-----5:R-:W-:-:S07]  /*2500*/  MOV R117, R115 ;  /* 0x0000007300757202 */ /* 0x020fce0000000f00 */
[----:B------:R-:W-:Y:S08]  /*2510*/  MUFU.EX2 R123, R34 ;  /* 0x00000022007b7308 */ /* 0x000ff00000000800 */
[----:B------:R-:W5:Y:S08]  /*2520*/  MUFU.EX2 R124, R35 ;  /* 0x00000023007c7308 */ /* 0x000f700000000800 */
[----:B------:R-:W-:Y:S08]  /*2530*/  MUFU.EX2 R125, R38 ;  /* 0x00000026007d7308 */ /* 0x000ff00000000800 */
[----:B------:R-:W5:Y:S08]  /*2540*/  MUFU.EX2 R42, R39 ;  /* 0x00000027002a7308 */ /* 0x000f700000000800 */
[----:B------:R-:W5:Y:S08]  /*2550*/  MUFU.EX2 R50, R28 ;  /* 0x0000001c00327308 */ /* 0x000f700000000800 */
[----:B------:R-:W-:Y:S08]  /*2560*/  MUFU.EX2 R51, R29 ;  /* 0x0000001d00337308 */ /* 0x000ff00000000800 */
[----:B------:R-:W5:Y:S08]  /*2570*/  MUFU.EX2 R54, R25 ;  /* 0x0000001900367308 */ /* 0x000f700000000800 */
[----:B------:R-:W-:Y:S08]  /*2580*/  MUFU.EX2 R6, R26 ;  /* 0x0000001a00067308 */ /* 0x000ff00000000800 */
[----:B------:R2:W5:Y:S01]  /*2590*/  MUFU.EX2 R115, R24 ;  /* 0x0000001800737308 */ /* 0x0005620000000800 */
[-C--:B------:R-:W-:Y:S01]  /*25a0*/  FMUL R56, R56, R118.reuse ;  /* 0x0000007638387220 */ /* 0x080fe20000400000 */
        /* <DEDUP_REMOVED lines=14> */
[-C--:B0-----:R-:W-:Y:S01]  /*2690*/  FMUL R58, R58, R55.reuse ;  /* 0x000000373a3a7220 */ /* 0x081fe20000400000 */
        /* <DEDUP_REMOVED lines=14> */
[----:B------:R-:W-:Y:S01]  /*2780*/  FMUL R85, R85, R118 ;  /* 0x0000007655557220 */ /* 0x000fe20000400000 */
[----:B------:R-:W-:Y:S01]  /*2790*/  FMUL R87, R87, R55 ;  /* 0x0000003757577220 */ /* 0x000fe20000400000 */
[----:B--2---:R-:W-:-:S02]  /*27a0*/  F2FP.F16.F32.PACK_AB R24, R7, R117 ;  /* 0x000000750718723e */ /* 0x004fc400000000ff */
[----:B------:R-:W-:Y:S02]  /*27b0*/  F2FP.F16.F32.PACK_AB R26, R105, R104 ;  /* 0x00000068691a723e */ /* 0x000fe400000000ff */
[----:B------:R-:W-:Y:S02]  /*27c0*/  F2FP.F16.F32.PACK_AB R28, R107, R106 ;  /* 0x0000006a6b1c723e */ /* 0x000fe400000000ff */
[----:B---3--:R-:W-:Y:S02]  /*27d0*/  F2FP.F16.F32.PACK_AB R30, R40, R108 ;  /* 0x0000006c281e723e */ /* 0x008fe400000000ff */
[----:B------:R-:W-:Y:S02]  /*27e0*/  F2FP.F16.F32.PACK_AB R32, R44, R41 ;  /* 0x000000292c20723e */ /* 0x000fe400000000ff */
[----:B----4-:R-:W-:Y:S02]  /*27f0*/  F2FP.F16.F32.PACK_AB R34, R48, R45 ;  /* 0x0000002d3022723e */ /* 0x010fe400000000ff */
[----:B-1----:R-:W-:-:S02]  /*2800*/  F2FP.F16.F32.PACK_AB R36, R52, R49 ;  /* 0x000000313424723e */ /* 0x002fc400000000ff */
[----:B------:R-:W-:Y:S02]  /*2810*/  F2FP.F16.F32.PACK_AB R38, R0, R110 ;  /* 0x0000006e0026723e */ /* 0x000fe400000000ff */
[----:B------:R-:W-:Y:S02]  /*2820*/  F2FP.F16.F32.PACK_AB R25, R120, R119 ;  /* 0x000000777819723e */ /* 0x000fe400000000ff */
[----:B------:R-:W-:Y:S02]  /*2830*/  F2FP.F16.F32.PACK_AB R27, R122, R121 ;  /* 0x000000797a1b723e */ /* 0x000fe400000000ff */
[----:B-----5:R-:W-:Y:S02]  /*2840*/  F2FP.F16.F32.PACK_AB R29, R124, R123 ;  /* 0x0000007b7c1d723e */ /* 0x020fe400000000ff */
[----:B------:R-:W-:Y:S02]  /*2850*/  F2FP.F16.F32.PACK_AB R31, R42, R125 ;  /* 0x0000007d2a1f723e */ /* 0x000fe400000000ff */
[----:B------:R-:W-:-:S02]  /*2860*/  F2FP.F16.F32.PACK_AB R33, R46, R43 ;  /* 0x0000002b2e21723e */ /* 0x000fc400000000ff */
[----:B------:R-:W-:Y:S02]  /*2870*/  F2FP.F16.F32.PACK_AB R35, R50, R47 ;  /* 0x0000002f3223723e */ /* 0x000fe400000000ff */
[----:B------:R-:W-:Y:S02]  /*2880*/  F2FP.F16.F32.PACK_AB R37, R54, R51 ;  /* 0x000000333625723e */ /* 0x000fe400000000ff */
[----:B------:R-:W-:Y:S01]  /*2890*/  F2FP.F16.F32.PACK_AB R39, R115, R6 ;  /* 0x000000067327723e */ /* 0x000fe200000000ff */
[----:B------:R-:W-:Y:S06]  /*28a0*/  BAR.SYNC.DEFER_BLOCKING 0x0 ;  /* 0x0000000000007b1d */ /* 0x000fec0000010000 */
[----:B------:R-:W-:-:S06]  /*28b0*/  WARPGROUP.ARRIVE ;  /* 0x00000000000079c5 */ /* 0x000fcc0000000000 */
[----:B------:R-:W-:Y:S04]  /*28c0*/  HGMMA.64x64x16.F32 R56, R24, gdesc[UR16], R56 ;  /* 0x00e0001018387df0 */ /* 0x000fe80008700838 */
[----:B------:R-:W-:Y:S01]  /*28d0*/  HGMMA.64x64x16.F32 R56, R28, gdesc[UR8], R56 ;  /* 0x00e000081c387df0 */ /* 0x000fe20008700838 */
[----:B------:R-:W-:Y:S01]  /*28e0*/  FADD R7, R117, R7 ;  /* 0x0000000775077221 */ /* 0x000fe20000000000 */
[----:B------:R-:W-:-:S03]  /*28f0*/  FADD R120, R119, R120 ;  /* 0x0000007877787221 */ /* 0x000fc60000000000 */
        /* <DEDUP_REMOVED lines=11> */
[----:B------:R-:W-:Y:S01]  /*29b0*/  HGMMA.64x64x16.F32 R56, R32, gdesc[UR28], R56 ;  /* 0x00e0001c20387df0 */ /* 0x000fe20008700838 */
[----:B------:R-:W-:Y:S02]  /*29c0*/  FADD R42, R42, R125 ;  /* 0x0000007d2a2a7221 */ /* 0x000fe40000000000 */
[----:B------:R-:W-:Y:S02]  /*29d0*/  FADD R41, R41, R40 ;  /* 0x0000002829297221 */ /* 0x000fe40000000000 */
[----:B------:R-:W-:Y:S02]  /*29e0*/  FADD R43, R43, R42 ;  /* 0x0000002a2b2b7221 */ /* 0x000fe40000000000 */
[----:B------:R-:W-:Y:S02]  /*29f0*/  FADD R44, R44, R41 ;  /* 0x000000292c2c7221 */ /* 0x000fe40000000000 */
[----:B------:R-:W-:-:S02]  /*2a00*/  FADD R46, R46, R43 ;  /* 0x0000002b2e2e7221 */ /* 0x000fc40000000000 */
[----:B------:R-:W-:Y:S02]  /*2a10*/  FADD R45, R45, R44 ;  /* 0x0000002c2d2d7221 */ /* 0x000fe40000000000 */
        /* <DEDUP_REMOVED lines=10> */
[----:B------:R-:W-:-:S03]  /*2ac0*/  FADD R6, R115, R6 ;  /* 0x0000000673067221 */ /* 0x000fc60000000000 */
[----:B------:R-:W0:Y:S04]  /*2ad0*/  SHFL.BFLY PT, R0, R49, 0x2, 0x1f ;  /* 0x0c401f0031007f89 */ /* 0x000e2800000e0000 */
[----:B------:R-:W1:Y:S01]  /*2ae0*/  SHFL.BFLY PT, R7, R6, 0x2, 0x1f ;  /* 0x0c401f0006077f89 */ /* 0x000e6200000e0000 */
[----:B------:R-:W-:Y:S01]  /*2af0*/  HGMMA.64x64x16.F32 R56, R36, gdesc[UR12], R56, gsb0 ;  /* 0x00e0000c24387df0 */ /* 0x000fe20008000838 */
[----:B0-----:R-:W-:Y:S01]  /*2b00*/  FADD R0, R49, R0 ;  /* 0x0000000031007221 */ /* 0x001fe20000000000 */
[----:B-1----:R-:W-:Y:S01]  /*2b10*/  FADD R40, R6, R7 ;  /* 0x0000000706287221 */ /* 0x002fe20000000000 */
[----:B------:R-:W-:-:S03]  /*2b20*/  UIADD3 UR6, UR6, 0x40, URZ ;  /* 0x0000004006067890 */ /* 0x000fc6000fffe03f */
[----:B------:R-:W0:Y:S04]  /*2b30*/  SHFL.BFLY PT, R7, R0, 0x1, 0x1f ;  /* 0x0c201f0000077f89 */ /* 0x000e2800000e0000 */
[----:B------:R-:W1:Y:S01]  /*2b40*/  SHFL.BFLY PT, R41, R40, 0x1, 0x1f ;  /* 0x0c201f0028297f89 */ /* 0x000e6200000e0000 */
[----:B------:R-:W-:-:S06]  /*2b50*/  UISETP.GE.AND UP0, UPT, UR6, UR32, UPT ;  /* 0x000000200600728c */ /* 0x000fcc000bf06270 */
[----:B------:R-:W-:Y:S01]  /*2b60*/  PLOP3.LUT P0, PT, PT, PT, UP0, 0x80, 0x0 ;  /* 0x000000000000781c */ /* 0x000fe20003f0f008 */
[----:B------:R-:W-:Y:S02]  /*2b70*/  ULEA UR4, UR21, UR4, 0x6 ;  /* 0x0000000415047291 */ /* 0x000fe4000f8e303f */
[----:B------:R-:W-:Y:S01]  /*2b80*/  ULEA UR5, UR23, UR5, 0x6 ;  /* 0x0000000517057291 */ /* 0x000fe2000f8e303f */
[----:B------:R-:W-:Y:S02]  /*2b90*/  IMAD.MOV.U32 R6, RZ, RZ, R53 ;  /* 0x000000ffff067224 */ /* 0x000fe400078e0035 */
[----:B0-----:R-:W-:Y:S01]  /*2ba0*/  FADD R7, R0, R7 ;  /* 0x0000000700077221 */ /* 0x001fe20000000000 */
[----:B-1----:R-:W-:-:S03]  /*2bb0*/  FADD R42, R40, R41 ;  /* 0x00000029282a7221 */ /* 0x002fc60000000000 */
[----:B------:R-:W-:Y:S01]  /*2bc0*/  FFMA R4, R118, R4, R7 ;  /* 0x0000000476047223 */ /* 0x000fe20000000007 */
[----:B------:R-:W-:Y:S02]  /*2bd0*/  IMAD.MOV.U32 R0, RZ, RZ, R2 ;  /* 0x000000ffff007224 */ /* 0x000fe400078e0002 */
[----:B------:R-:W-:Y:S01]  /*2be0*/  FFMA R5, R55, R5, R42 ;  /* 0x0000000537057223 */ /* 0x000fe2000000002a */
[----:B------:R-:W-:Y:S02]  /*2bf0*/  WARPGROUP.DEPBAR.LE gsb0, 0x0 ;  /* 0x00008000000079c5 */ /* 0x000fe40000010000 */
[----:B------:R-:W-:Y:S05]  /*2c00*/  @!P0 BRA `(.L_x_1) ;  /* 0xffffffe800448947 */ /* 0x000fea000383ffff */
.L_x_0:
[----:B------:R-:W-:Y:S01]  /*2c10*/  FMUL R0, R87, 0.25 ;  /* 0x3e80000057007820 */ /* 0x000fe20000400000 */
[----:B------:R-:W-:Y:S01]  /*2c20*/  FSETP.GT.AND P0, PT, |R5|, 8.50705917302346158658e+37, PT ;  /* 0x7e8000000500780b */ /* 0x000fe20003f04200 */
[----:B------:R-:W-:Y:S01]  /*2c30*/  FMUL R3, R86, 0.25 ;  /* 0x3e80000056037820 */ /* 0x000fe20000400000 */
[----:B------:R-:W0:Y:S01]  /*2c40*/  S2R R106, SR_TID.X ;  /* 0x00000000006a7919 */ /* 0x000e220000002100 */
[----:B------:R-:W-:Y:S01]  /*2c50*/  FSETP.GT.AND P1, PT, |R4|, 8.50705917302346158658e+37, PT ;  /* 0x7e8000000400780b */ /* 0x000fe20003f24200 */
[----:B------:R-:W-:Y:S01]  /*2c60*/  FMUL R7, R62, 0.25 ;  /* 0x3e8000003e077820 */ /* 0x000fe20000400000 */
[----:B------:R-:W-:Y:S01]  /*2c70*/  FSEL R19, R0, R87, P0 ;  /* 0x0000005700137208 */ /* 0x000fe20000000000 */
[----:B------:R-:W-:Y:S01]  /*2c80*/  FMUL R0, R79, 0.25 ;  /* 0x3e8000004f007820 */ /* 0x000fe20000400000 */
[----:B--2---:R-:W-:Y:S01]  /*2c90*/  FSEL R18, R3, R86, P0 ;  /* 0x0000005603127208 */ /* 0x004fe20000000000 */
[----:B------:R-:W-:Y:S01]  /*2ca0*/  FMUL R3, R78, 0.25 ;  /* 0x3e8000004e037820 */ /* 0x000fe20000400000 */
[----:B------:R-:W-:Y:S01]  /*2cb0*/  FSEL R62, R7, R62, P0 ;  /* 0x0000003e073e7208 */ /* 0x000fe20000000000 */
        /* <DEDUP_REMOVED lines=25> */
[----:B0-----:R-:W-:Y:S01]  /*2e50*/  IMAD.SHL.U32 R7, R106, 0x8, RZ ;  /* 0x000000086a077824 */ /* 0x001fe200078e00ff */
[----:B------:R-:W-:Y:S01]  /*2e60*/  FSEL R69, R0, R69, P1 ;  /* 0x0000004500457208 */ /* 0x000fe20000800000 */
[----:B------:R-:W-:Y:S01]  /*2e70*/  FMUL R0, R61, 0.25 ;  /* 0x3e8000003d007820 */ /* 0x000fe20000400000 */
[----:B------:R-:W-:Y:S01]  /*2e80*/  FSEL R72, R3, R72, P1 ;  /* 0x0000004803487208 */ /* 0x000fe20000800000 */
[----:B------:R-:W-:Y:S01]  /*2e90*/  FMUL R3, R64, 0.25 ;  /* 0x3e80000040037820 */ /* 0x000fe20000400000 */
[----:B------:R-:W-:Y:S01]  /*2ea0*/  LOP3.LUT R38, R106, 0x8, RZ, 0xc0, !PT ;  /* 0x000000086a267812 */ /* 0x000fe200078ec0ff */
[----:B------:R-:W-:Y:S01]  /*2eb0*/  FMUL R6, R71, 0.25 ;  /* 0x3e80000047067820 */ /* 0x000fe20000400000 */
[----:B------:R-:W-:Y:S01]  /*2ec0*/  FSEL R61, R0, R61, P1 ;  /* 0x0000003d003d7208 */ /* 0x000fe20000800000 */
[----:B------:R-:W-:Y:S01]  /*2ed0*/  FMUL R24, R83, 0.25 ;  /* 0x3e80000053187820 */ /* 0x000fe20000400000 */
[----:B------:R-:W-:Y:S01]  /*2ee0*/  LOP3.LUT R0, R106, 0x7, RZ, 0xc0, !PT ;  /* 0x000000076a007812 */ /* 0x000fe200078ec0ff */
[----:B------:R-:W-:Y:S01]  /*2ef0*/  FMUL R29, R82, 0.25 ;  /* 0x3e800000521d7820 */ /* 0x000fe20000400000 */
[----:B------:R-:W-:Y:S01]  /*2f00*/  FSETP.GEU.AND P4, PT, |R5|, 1.175494350822287508e-38, PT ;  /* 0x008000000500780b */ /* 0x000fe20003f8e200 */
[----:B------:R-:W-:Y:S01]  /*2f10*/  FMUL R16, R75, 0.25 ;  /* 0x3e8000004b107820 */ /* 0x000fe20000400000 */
[----:B------:R-:W-:Y:S01]  /*2f20*/  LEA R9, R0, UR25, 0x4 ;  /* 0x0000001900097c11 */ /* 0x000fe2000f8e20ff */
[----:B------:R-:W-:Y:S01]  /*2f30*/  FMUL R17, R74, 0.25 ;  /* 0x3e8000004a117820 */ /* 0x000fe20000400000 */
[----:B------:R-:W-:Y:S01]  /*2f40*/  FSEL R64, R3, R64, P1 ;  /* 0x0000004003407208 */ /* 0x000fe20000800000 */
[----:B------:R-:W-:Y:S01]  /*2f50*/  FMUL R12, R67, 0.25 ;  /* 0x3e800000430c7820 */ /* 0x000fe20000400000 */
[----:B------:R-:W-:Y:S01]  /*2f60*/  FSEL R3, R8, R57, P1 ;  /* 0x0000003908037208 */ /* 0x000fe20000800000 */
[--C-:B------:R-:W-:Y:S01]  /*2f70*/  IMAD R21, R0, -0x8, R9.reuse ;  /* 0xfffffff800157824 */ /* 0x100fe200078e0209 */
[----:B------:R-:W-:Y:S01]  /*2f80*/  LOP3.LUT R34, R7, 0xf80, RZ, 0xc0, !PT ;  /* 0x00000f8007227812 */ /* 0x000fe200078ec0ff */
[C---:B------:R-:W-:Y:S01]  /*2f90*/  FMUL R8, R5.reuse, 8388608 ;  /* 0x4b00000005087820 */ /* 0x040fe20000400000 */
[----:B------:R-:W-:Y:S01]  /*2fa0*/  IMAD R9, R38, 0x200, R9 ;  /* 0x0000020026097824 */ /* 0x000fe200078e0209 */
[C---:B------:R-:W-:Y:S01]  /*2fb0*/  FSETP.GEU.AND P3, PT, R5.reuse, 1.175494350822287508e-38, PT ;  /* 0x008000000500780b */ /* 0x040fe20003f6e000 */
[----:B------:R-:W-:Y:S01]  /*2fc0*/  IMAD.SHL.U32 R0, R106, 0x4, RZ ;  /* 0x000000046a007824 */ /* 0x000fe200078e00ff */
[----:B------:R-:W-:Y:S01]  /*2fd0*/  FSETP.GEU.AND P2, PT, R4, 1.175494350822287508e-38, PT ;  /* 0x008000000400780b */ /* 0x000fe20003f4e000 */
[----:B------:R-:W-:Y:S01]  /*2fe0*/  IMAD.IADD R34, R34, 0x1, R9 ;  /* 0x0000000122227824 */ /* 0x000fe200078e0209 */
[----:B------:R-:W-:Y:S01]  /*2ff0*/  FSEL R8, R8, R5, !P3 ;  /* 0x0000000508087208 */ /* 0x000fe20005800000 */
[----:B------:R-:W-:Y:S01]  /*3000*/  FMUL R9, R4, 8388608 ;  /* 0x4b00000004097820 */ /* 0x000fe20000400000 */
[----:B------:R-:W-:Y:S01]  /*3010*/  @P0 FMUL R5, R5, 0.25 ;  /* 0x3e80000005050820 */ /* 0x000fe20000400000 */
[----:B------:R-:W-:Y:S01]  /*3020*/  LOP3.LUT R0, R0, 0x3c0, RZ, 0xc0, !PT ;  /* 0x000003c000007812 */ /* 0x000fe200078ec0ff */
[----:B------:R-:W-:Y:S01]  /*3030*/  FMUL R7, R56, 0.25 ;  /* 0x3e80000038077820 */ /* 0x000fe20000400000 */
[----:B------:R-:W-:Y:S01]  /*3040*/  FSEL R11, R6, R71, P0 ;  /* 0x00000047060b7208 */ /* 0x000fe20000000000 */
[----:B------:R-:W-:Y:S01]  /*3050*/  @!P4 FMUL R5, R5, 16777216 ;  /* 0x4b8000000505c820 */ /* 0x000fe20000400000 */
[----:B------:R-:W-:Y:S01]  /*3060*/  FSEL R9, R9, R4, !P2 ;  /* 0x0000000409097208 */ /* 0x000fe20005000000 */
[----:B------:R-:W-:Y:S01]  /*3070*/  IMAD.IADD R39, R0, 0x1, R21 ;  /* 0x0000000100277824 */ /* 0x000fe200078e0215 */
[----:B------:R-:W-:Y:S01]  /*3080*/  FSEL R56, R7, R56, P1 ;  /* 0x0000003807387208 */ /* 0x000fe20000800000 */
[----:B------:R-:W-:Y:S01]  /*3090*/  VIADD R7, R8, 0xc0cafb0d ;  /* 0xc0cafb0d08077836 */ /* 0x000fe20000000000 */
[----:B------:R-:W-:Y:S01]  /*30a0*/  IADD3 R0, R9, -0x3f3504f3, RZ ;  /* 0xc0cafb0d09007810 */ /* 0x000fe20007ffe0ff */
[----:B------:R-:W0:Y:S01]  /*30b0*/  MUFU.RCP R5, R5 ;  /* 0x0000000500057308 */ /* 0x000e220000001000 */
[----:B------:R-:W-:Y:S01]  /*30c0*/  FMUL R13, R66, 0.25 ;  /* 0x3e800000420d7820 */ /* 0x000fe20000400000 */
[----:B------:R-:W-:Y:S01]  /*30d0*/  FMUL R6, R59, 0.25 ;  /* 0x3e8000003b067820 */ /* 0x000fe20000400000 */
[----:B------:R-:W-:Y:S01]  /*30e0*/  LOP3.LUT R20, R0, 0xff800000, RZ, 0xc0, !PT ;  /* 0xff80000000147812 */ /* 0x000fe200078ec0ff */
[----:B------:R-:W-:Y:S01]  /*30f0*/  @!P4 FMUL R19, R19, 16777216 ;  /* 0x4b8000001313c820 */ /* 0x000fe20000400000 */
[----:B------:R-:W-:Y:S01]  /*3100*/  LOP3.LUT R21, R7, 0xff800000, RZ, 0xc0, !PT ;  /* 0xff80000007157812 */ /* 0x000fe200078ec0ff */
[----:B------:R-:W-:Y:S01]  /*3110*/  @!P4 FMUL R18, R18, 16777216 ;  /* 0x4b8000001212c820 */ /* 0x000fe20000400000 */
[----:B------:R-:W-:Y:S01]  /*3120*/  FSEL R40, RZ, -23, P2 ;  /* 0xc1b80000ff287808 */ /* 0x000fe20001000000 */
[----:B------:R-:W-:Y:S01]  /*3130*/  @!P4 FMUL R15, R15, 16777216 ;  /* 0x4b8000000f0fc820 */ /* 0x000fe20000400000 */
[----:B------:R-:W-:Y:S01]  /*3140*/  I2FP.F32.S32 R7, R20 ;  /* 0x0000001400077245 */ /* 0x000fe20000201400 */
[----:B------:R-:W-:Y:S01]  /*3150*/  @!P4 FMUL R14, R14, 16777216 ;  /* 0x4b8000000e0ec820 */ /* 0x000fe20000400000 */
[----:B------:R-:W-:Y:S01]  /*3160*/  FSEL R24, R24, R83, P0 ;  /* 0x0000005318187208 */ /* 0x000fe20000000000 */
[----:B------:R-:W-:Y:S01]  /*3170*/  @!P4 FMUL R11, R11, 16777216 ;  /* 0x4b8000000b0bc820 */ /* 0x000fe20000400000 */
[----:B------:R-:W-:Y:S01]  /*3180*/  FSEL R29, R29, R82, P0 ;  /* 0x000000521d1d7208 */ /* 0x000fe20000000000 */
[----:B------:R-:W-:Y:S01]  /*3190*/  FFMA.FTZ R40, R7, 1.1920928955078125e-07, R40 ;  /* 0x3400000007287823 */ /* 0x000fe20000010028 */
[----:B------:R-:W-:Y:S01]  /*31a0*/  FSEL R16, R16, R75, P0 ;  /* 0x0000004b10107208 */ /* 0x000fe20000000000 */
[----:B------:R-:W-:Y:S01]  /*31b0*/  @!P4 FMUL R24, R24, 16777216 ;  /* 0x4b8000001818c820 */ /* 0x000fe20000400000 */
        /* <DEDUP_REMOVED lines=8> */
[----:B------:R-:W-:Y:S01]  /*3240*/  FSETP.GEU.AND P0, PT, |R4|, 1.175494350822287508e-38, PT ;  /* 0x008000000400780b */ /* 0x000fe20003f0e200 */
[----:B------:R-:W-:Y:S01]  /*3250*/  @!P4 FMUL R12, R12, 16777216 ;  /* 0x4b8000000c0cc820 */ /* 0x000fe20000400000 */
[----:B------:R-:W-:Y:S01]  /*3260*/  IADD3 R20, R9, -R20, RZ ;  /* 0x8000001409147210 */ /* 0x000fe20007ffe0ff */
[----:B------:R-:W-:Y:S01]  /*3270*/  @!P4 FMUL R13, R13, 16777216 ;  /* 0x4b8000000d0dc820 */ /* 0x000fe20000400000 */
[----:B------:R-:W-:Y:S01]  /*3280*/  @!P4 FMUL R63, R63, 16777216 ;  /* 0x4b8000003f3fc820 */ /* 0x000fe20000400000 */
[----:B------:R-:W-:Y:S01]  /*3290*/  @!P4 FMUL R62, R62, 16777216 ;  /* 0x4b8000003e3ec820 */ /* 0x000fe20000400000 */
[----:B------:R-:W-:Y:S01]  /*32a0*/  @!P4 FMUL R6, R6, 16777216 ;  /* 0x4b8000000606c820 */ /* 0x000fe20000400000 */
[----:B------:R-:W-:Y:S01]  /*32b0*/  @!P4 FMUL R58, R58, 16777216 ;  /* 0x4b8000003a3ac820 */ /* 0x000fe20000400000 */
[----:B------:R-:W-:Y:S01]  /*32c0*/  MOV R7, 0x3dc6b27f ;  /* 0x3dc6b27f00077802 */ /* 0x000fe20000000f00 */
[----:B------:R-:W-:Y:S01]  /*32d0*/  FADD R20, R20, -1 ;  /* 0xbf80000014147421 */ /* 0x000fe20000000000 */
[----:B------:R-:W-:Y:S01]  /*32e0*/  FSEL R41, RZ, -23, P3 ;  /* 0xc1b80000ff297808 */ /* 0x000fe20001800000 */
[C---:B0-----:R-:W-:Y:S01]  /*32f0*/  FMUL R19, R5.reuse, R19 ;  /* 0x0000001305137220 */ /* 0x041fe20000400000 */
[----:B------:R-:W-:Y:S01]  /*3300*/  I2FP.F32.S32 R36, R21 ;  /* 0x0000001500247245 */ /* 0x000fe20000201400 */
[C---:B------:R-:W-:Y:S01]  /*3310*/  FMUL R18, R5.reuse, R18 ;  /* 0x0000001205127220 */ /* 0x040fe20000400000 */
        /* <DEDUP_REMOVED lines=13> */
[----:B------:R-:W-:Y:S01]  /*33f0*/  FMUL R51, R5, R58 ;  /* 0x0000003a05337220 */ /* 0x000fe20000400000 */
[----:B------:R-:W-:-:S02]  /*3400*/  IMAD.IADD R21, R8, 0x1, -R21 ;  /* 0x0000000108157824 */ /* 0x000fc400078e0a15 */
[----:B------:R-:W-:Y:S01]  /*3410*/  @P1 FMUL R4, R4, 0.25 ;  /* 0x3e80000004041820 */ /* 0x000fe20000400000 */
[----:B------:R-:W-:Y:S01]  /*3420*/  FFMA.FTZ R5, R20, R7, -0.16845393180847167969 ;  /* 0xbe2c7f3014057423 */ /* 0x000fe20000010007 */
[----:B------:R-:W-:Y:S01]  /*3430*/  FFMA.FTZ R41, R36, 1.1920928955078125e-07, R41 ;  /* 0x3400000024297823 */ /* 0x000fe20000010029 */
[----:B------:R-:W-:Y:S01]  /*3440*/  FADD R36, R21, -1 ;  /* 0xbf80000015247421 */ /* 0x000fe20000000000 */
[----:B------:R-:W-:Y:S01]  /*3450*/  @!P0 FMUL R4, R4, 16777216 ;  /* 0x4b80000004048820 */ /* 0x000fe20000400000 */
[----:B------:R-:W-:Y:S01]  /*3460*/  FFMA.FTZ R5, R20, R5, 0.1716887056827545166 ;  /* 0x3e2fcf2a14057423 */ /* 0x000fe20000010005 */
[----:B------:R-:W-:Y:S01]  /*3470*/  LEA.HI R0, R38, R39, RZ, 0x1f ;  /* 0x0000002726007211 */ /* 0x000fe200078ff8ff */
[----:B------:R-:W-:Y:S01]  /*3480*/  FFMA.FTZ R7, R36, R7, -0.16845393180847167969 ;  /* 0xbe2c7f3024077423 */ /* 0x000fe20000010007 */
[----:B------:R-:W0:Y:S01]  /*3490*/  MUFU.RCP R39, R4 ;  /* 0x0000000400277308 */ /* 0x000e220000001000 */
[----:B------:R-:W-:Y:S01]  /*34a0*/  FFMA.FTZ R5, R20, R5, -0.17900948226451873779 ;  /* 0xbe374e4314057423 */ /* 0x000fe20000010005 */
[----:B------:R-:W-:Y:S01]  /*34b0*/  @!P0 FMUL R60, R60, 16777216 ;  /* 0x4b8000003c3c8820 */ /* 0x000fe20000400000 */
[----:B------:R-:W-:Y:S01]  /*34c0*/  FFMA.FTZ R7, R36, R7, 0.1716887056827545166 ;  /* 0x3e2fcf2a24077423 */ /* 0x000fe20000010007 */
[----:B------:R-:W-:Y:S01]  /*34d0*/  @!P0 FMUL R56, R56, 16777216 ;  /* 0x4b80000038388820 */ /* 0x000fe20000400000 */
[----:B------:R-:W-:Y:S01]  /*34e0*/  FFMA.FTZ R5, R20, R5, 0.20512372255325317383 ;  /* 0x3e520bf414057423 */ /* 0x000fe20000010005 */
[----:B------:R-:W-:Y:S01]  /*34f0*/  BAR.SYNC.DEFER_BLOCKING 0x0 ;  /* 0x0000000000007b1d */ /* 0x000fe20000010000 */
[----:B------:R-:W-:Y:S01]  /*3500*/  FFMA.FTZ R7, R36, R7, -0.17900948226451873779 ;  /* 0xbe374e4324077423 */ /* 0x000fe20000010007 */
[----:B------:R-:W-:Y:S01]  /*3510*/  @!P0 FMUL R3, R3, 16777216 ;  /* 0x4b80000003038820 */ /* 0x000fe20000400000 */
[----:B------:R-:W-:Y:S01]  /*3520*/  FFMA.FTZ R5, R20, R5, -0.24046532809734344482 ;  /* 0xbe763c8b14057423 */ /* 0x000fe20000010005 */
[----:B------:R-:W-:Y:S01]  /*3530*/  FMUL R26, R85, 0.25 ;  /* 0x3e800000551a7820 */ /* 0x000fe20000400000 */
[----:B------:R-:W-:-:S03]  /*3540*/  FFMA.FTZ R7, R36, R7, 0.20512372255325317383 ;  /* 0x3e520bf424077423 */ /* 0x000fc60000010007 */
[----:B------:R-:W1:Y:S01]  /*3550*/  LDC R22, c[0x0][0x278] ;  /* 0x00009e00ff167b82 */ /* 0x000e620000000800 */
[----:B------:R-:W-:Y:S01]  /*3560*/  FFMA.FTZ R5, R20, R5, 0.28857114911079406738 ;  /* 0x3e93bf9914057423 */ /* 0x000fe20000010005 */
[----:B------:R-:W-:Y:S01]  /*3570*/  FMUL R67, R80, 0.25 ;  /* 0x3e80000050437820 */ /* 0x000fe20000400000 */
[----:B------:R-:W-:Y:S01]  /*3580*/  FFMA.FTZ R7, R36, R7, -0.24046532809734344482 ;  /* 0xbe763c8b24077423 */ /* 0x000fe20000010007 */
[----:B------:R-:W-:Y:S01]  /*3590*/  FMUL R30, R77, 0.25 ;  /* 0x3e8000004d1e7820 */ /* 0x000fe20000400000 */
[----:B------:R-:W-:Y:S01]  /*35a0*/  FFMA.FTZ R5, R20, R5, -0.36067417263984680176 ;  /* 0xbeb8aa4914057423 */ /* 0x000fe20000010005 */
[C---:B0-----:R-:W-:Y:S01]  /*35b0*/  FMUL R4, R39.reuse, R60 ;  /* 0x0000003c27047220 */ /* 0x041fe20000400000 */
[C---:B------:R-:W-:Y:S01]  /*35c0*/  FMUL R21, R39.reuse, R56 ;  /* 0x0000003827157220 */ /* 0x040fe20000400000 */
[----:B------:R-:W-:Y:S01]  /*35d0*/  FMUL R6, R39, R3 ;  /* 0x0000000327067220 */ /* 0x000fe20000400000 */
[----:B------:R-:W-:Y:S01]  /*35e0*/  FFMA.FTZ R7, R36, R7, 0.28857114911079406738 ;  /* 0x3e93bf9924077423 */ /* 0x000fe20000010007 */
[----:B------:R-:W-:Y:S01]  /*35f0*/  FFMA.FTZ R3, R20, R5, 0.48089820146560668945 ;  /* 0x3ef6384a14037423 */ /* 0x000fe20000010005 */
[----:B------:R-:W-:Y:S01]  /*3600*/  FSEL R26, R26, R85, P1 ;  /* 0x000000551a1a7208 */ /* 0x000fe20000800000 */
[----:B------:R-:W-:Y:S01]  /*3610*/  @!P0 FMUL R61, R61, 16777216 ;  /* 0x4b8000003d3d8820 */ /* 0x000fe20000400000 */
[----:B------:R-:W-:Y:S01]  /*3620*/  FSEL R67, R67, R80, P1 ;  /* 0x0000005043437208 */ /* 0x000fe20000800000 */
[----:B------:R-:W-:Y:S01]  /*3630*/  @!P0 FMUL R28, R28, 16777216 ;  /* 0x4b8000001c1c8820 */ /* 0x000fe20000400000 */
[----:B------:R-:W-:Y:S01]  /*3640*/  FSEL R30, R30, R77, P1 ;  /* 0x0000004d1e1e7208 */ /* 0x000fe20000800000 */
[----:B------:R-:W-:Y:S01]  /*3650*/  @!P0 FMUL R26, R26, 16777216 ;  /* 0x4b8000001a1a8820 */ /* 0x000fe20000400000 */
[----:B------:R-:W-:Y:S01]  /*3660*/  F2FP.F16.F32.PACK_AB R4, R4, R21 ;  /* 0x000000150404723e */ /* 0x000fe200000000ff */
[----:B------:R-:W-:Y:S01]  /*3670*/  FFMA.FTZ R21, R36, R7, -0.36067417263984680176 ;  /* 0xbeb8aa4924157423 */ /* 0x000fe20000010007 */
[----:B------:R-:W-:Y:S01]  /*3680*/  FFMA.FTZ R7, R20, R3, -0.72134751081466674805 ;  /* 0xbf38aa3b14077423 */ /* 0x000fe20000010003 */
[----:B------:R-:W-:Y:S01]  /*3690*/  @!P0 FMUL R81, R81, 16777216 ;  /* 0x4b80000051518820 */ /* 0x000fe20000400000 */
        /* <DEDUP_REMOVED lines=9> */
[C---:B------:R-:W-:Y:S01]  /*3730*/  FMUL R61, R39.reuse, R61 ;  /* 0x0000003d273d7220 */ /* 0x040fe20000400000 */
[----:B------:R-:W-:Y:S01]  /*3740*/  FFMA.FTZ R21, R36, R21, 0.48089820146560668945 ;  /* 0x3ef6384a24157423 */ /* 0x000fe20000010015 */
[----:B------:R-:W-:Y:S01]  /*3750*/  FMUL R7, R20, R7 ;  /* 0x0000000714077220 */ /* 0x000fe20000400000 */
        /* <DEDUP_REMOVED lines=12> */
[----:B------:R-:W-:Y:S01]  /*3820*/  SHF.R.U32.HI R25, RZ, 0x8, R106 ;  /* 0x00000008ff197819 */ /* 0x000fe2000001166a */
[----:B------:R-:W-:Y:S01]  /*3830*/  FFMA.FTZ R39, R36, R21, -0.72134751081466674805 ;  /* 0xbf38aa3b24277423 */ /* 0x000fe20000010015 */
[----:B------:R-:W-:Y:S01]  /*3840*/  F2FP.F16.F32.PACK_AB R5, R61, R6 ;  /* 0x000000063d05723e */ /* 0x000fe200000000ff */
[----:B------:R-:W-:Y:S01]  /*3850*/  FMUL R21, R20, R7 ;  /* 0x0000000714157220 */ /* 0x000fe20000400000 */
[----:B------:R-:W-:Y:S01]  /*3860*/  F2FP.F16.F32.PACK_AB R6, R62, R51 ;  /* 0x000000333e06723e */ /* 0x000fe200000000ff */
[----:B------:R-:W-:Y:S01]  /*3870*/  FMUL R39, R36, R39 ;  /* 0x0000002724277220 */ /* 0x000fe20000400000 */
[----:B------:R-:W-:Y:S01]  /*3880*/  F2FP.F16.F32.PACK_AB R7, R44, R45 ;  /* 0x0000002d2c07723e */ /* 0x000fe200000000ff */
[----:B------:R-:W-:Y:S01]  /*3890*/  FFMA.FTZ R21, R20, 1.4426950216293334961, R21 ;  /* 0x3fb8aa3b14157823 */ /* 0x000fe20000010015 */
[----:B------:R-:W-:Y:S01]  /*38a0*/  SGXT.U32 R25, R25, 0x1 ;  /* 0x000000011919781a */ /* 0x000fe20000000000 */
[----:B------:R-:W-:Y:S01]  /*38b0*/  FMUL R45, R36, R39 ;  /* 0x00000027242d7220 */ /* 0x000fe20000400000 */
[----:B------:R-:W-:Y:S01]  /*38c0*/  LOP3.LUT R51, R106, 0x1ff, RZ, 0xc0, !PT ;  /* 0x000001ff6a337812 */ /* 0x000fe200078ec0ff */
[----:B------:R-:W-:Y:S01]  /*38d0*/  STSM.16.M88.4 [R34], R4 ;  /* 0x0000000422007844 */ /* 0x000fe20000000200 */
[----:B------:R-:W-:Y:S01]  /*38e0*/  ISETP.GE.U32.AND P1, PT, R9, 0x7f800000, PT ;  /* 0x7f8000000900780c */ /* 0x000fe20003f26070 */
[----:B-1----:R-:W-:Y:S01]  /*38f0*/  IMAD R25, R25, R22, RZ ;  /* 0x0000001619197224 */ /* 0x002fe200078e02ff */
[----:B------:R-:W-:Y:S01]  /*3900*/  LEA R51, R51, UR25, 0x4 ;  /* 0x0000001933337c11 */ /* 0x000fe2000f8e20ff */
[----:B------:R-:W-:Y:S01]  /*3910*/  BAR.SYNC.DEFER_BLOCKING 0x0 ;  /* 0x0000000000007b1d */ /* 0x000fe20000010000 */
[----:B------:R-:W-:Y:S01]  /*3920*/  ISETP.GE.U32.AND P2, PT, R8, 0x7f800000, PT ;  /* 0x7f8000000800780c */ /* 0x000fe20003f46070 */
[----:B------:R-:W-:Y:S01]  /*3930*/  FADD R40, R40, R21 ;  /* 0x0000001528287221 */ /* 0x000fe20000000000 */
[----:B------:R-:W-:Y:S01]  /*3940*/  LEA R27, R22, R25, 0x1 ;  /* 0x00000019161b7211 */ /* 0x000fe200078e08ff */
[----:B------:R-:W-:Y:S01]  /*3950*/  FFMA.FTZ R36, R36, 1.4426950216293334961, R45 ;  /* 0x3fb8aa3b24247823 */ /* 0x000fe2000001002d */
[----:B------:R-:W-:Y:S01]  /*3960*/  FSETP.NEU.AND P0, PT, R9, RZ, PT ;  /* 0x000000ff0900720b */ /* 0x000fe20003f0d000 */
[----:B------:R-:W-:Y:S01]  /*3970*/  ULDC.64 UR4, c[0x0][0x270] ;  /* 0x00009c0000047ab9 */ /* 0x000fe20000000a00 */
[----:B------:R-:W-:Y:S01]  /*3980*/  F2FP.F16.F32.PACK_AB R10, R10, R13 ;  /* 0x0000000d0a0a723e */ /* 0x000fe200000000ff */
[----:B------:R-:W-:-:S02]  /*3990*/  IMAD R59, R22, 0x2, R27 ;  /* 0x00000002163b7824 */ /* 0x000fc400078e021b */
[----:B------:R-:W-:Y:S01]  /*39a0*/  FADD R41, R41, R36 ;  /* 0x0000002429297221 */ /* 0x000fe20000000000 */
[----:B------:R-:W-:Y:S01]  /*39b0*/  @P1 MOV R20, 0x7f800000 ;  /* 0x7f80000000141802 */ /* 0x000fe20000000f00 */
[----:B------:R-:W0:Y:S01]  /*39c0*/  S2R R104, SR_CTAID.X ;  /* 0x0000000000687919 */ /* 0x000e220000002500 */
[C---:B------:R-:W-:Y:S01]  /*39d0*/  IMAD R23, R22.reuse, 0x2, R59 ;  /* 0x0000000216177824 */ /* 0x040fe200078e023b */
[----:B------:R-:W-:Y:S01]  /*39e0*/  F2FP.F16.F32.PACK_AB R11, R11, R12 ;  /* 0x0000000c0b0b723e */ /* 0x000fe200000000ff */
[----:B------:R-:W-:Y:S01]  /*39f0*/  UIMAD UR4, UR24, UR4, URZ ;  /* 0x00000004180472a4 */ /* 0x000fe2000f8e023f */
[----:B------:R-:W-:Y:S01]  /*3a00*/  @P2 MOV R21, 0x7f800000 ;  /* 0x7f80000000152802 */ /* 0x000fe20000000f00 */
[----:B------:R-:W-:Y:S01]  /*3a10*/  @P1 FFMA.FTZ R40, R9, R20, +INF ;  /* 0x7f80000009281423 */ /* 0x000fe20000010014 */
[----:B------:R-:W-:Y:S02]  /*3a20*/  LEA R32, R22, R23, 0x1 ;  /* 0x0000001716207211 */ /* 0x000fe400078e08ff */
[C---:B------:R-:W-:Y:S01]  /*3a30*/  FSETP.NEU.AND P1, PT, R8.reuse, RZ, PT ;  /* 0x000000ff0800720b */ /* 0x040fe20003f2d000 */
[----:B------:R-:W-:Y:S01]  /*3a40*/  @P2 FFMA.FTZ R41, R8, R21, +INF ;  /* 0x7f80000008292423 */ /* 0x000fe20000010015 */
[----:B------:R-:W-:Y:S01]  /*3a50*/  F2FP.F16.F32.PACK_AB R8, R68, R49 ;  /* 0x000000314408723e */ /* 0x000fe200000000ff */
[----:B------:R-:W-:Y:S01]  /*3a60*/  IMAD R31, R22, 0x2, R32 ;  /* 0x00000002161f7824 */ /* 0x000fe200078e0220 */
[----:B------:R-:W-:Y:S01]  /*3a70*/  F2FP.F16.F32.PACK_AB R9, R69, R50 ;  /* 0x000000324509723e */ /* 0x000fe200000000ff */
[----:B------:R-:W1:Y:S01]  /*3a80*/  LDS.128 R4, [R51] ;  /* 0x0000000033047984 */ /* 0x000e620000000c00 */
[----:B------:R-:W-:Y:S01]  /*3a90*/  F2FP.F16.F32.PACK_AB R12, R76, R71 ;  /* 0x000000474c0c723e */ /* 0x000fe200000000ff */
[----:B------:R-:W2:Y:S01]  /*3aa0*/  LDC.64 R20, c[0x0][0x228] ;  /* 0x00008a00ff147b82 */ /* 0x000ea20000000a00 */
[----:B------:R-:W-:-:S07]  /*3ab0*/  LEA R57, R22, R31, 0x1 ;  /* 0x0000001f16397211 */ /* 0x000fce00078e08ff */
[----:B------:R-:W-:Y:S01]  /*3ac0*/  BAR.SYNC.DEFER_BLOCKING 0x0 ;  /* 0x0000000000007b1d */ /* 0x000fe20000010000 */
[----:B------:R-:W-:Y:S02]  /*3ad0*/  F2FP.F16.F32.PACK_AB R13, R30, R73 ;  /* 0x000000491e0d723e */ /* 0x000fe400000000ff */
[----:B------:R-:W-:Y:S02]  /*3ae0*/  LEA R55, R22, R57, 0x1 ;  /* 0x0000003916377211 */ /* 0x000fe400078e08ff */
[----:B------:R-:W-:Y:S02]  /*3af0*/  F2FP.F16.F32.PACK_AB R14, R14, R17 ;  /* 0x000000110e0e723e */ /* 0x000fe400000000ff */
[----:B------:R-:W-:Y:S01]  /*3b00*/  F2FP.F16.F32.PACK_AB R15, R15, R16 ;  /* 0x000000100f0f723e */ /* 0x000fe200000000ff */
[----:B------:R-:W-:Y:S01]  /*3b10*/  IMAD R37, R22, 0x2, R55 ;  /* 0x0000000216257824 */ /* 0x000fe200078e0237 */
[----:B------:R-:W-:Y:S02]  /*3b20*/  LOP3.LUT R105, R106, 0xff, RZ, 0xc0, !PT ;  /* 0x000000ff6a697812 */ /* 0x000fe400078ec0ff */
[----:B------:R-:W-:-:S02]  /*3b30*/  F2FP.F16.F32.PACK_AB R16, R28, R67 ;  /* 0x000000431c10723e */ /* 0x000fc400000000ff */
[----:B------:R-:W-:Y:S01]  /*3b40*/  LEA R33, R22, R37, 0x1 ;  /* 0x0000002516217211 */ /* 0x000fe200078e08ff */
[----:B0-----:R-:W-:Y:S01]  /*3b50*/  IMAD R104, R104, 0x100, R105 ;  /* 0x0000010068687824 */ /* 0x001fe200078e0269 */
[----:B------:R-:W-:-:S03]  /*3b60*/  F2FP.F16.F32.PACK_AB R18, R18, R29 ;  /* 0x0000001d1212723e */ /* 0x000fc600000000ff */
[----:B------:R-:W-:Y:S01]  /*3b70*/  IMAD R35, R22, 0x2, R33 ;  /* 0x0000000216237824 */ /* 0x000fe200078e0221 */
[----:B------:R-:W-:Y:S01]  /*3b80*/  F2FP.F16.F32.PACK_AB R19, R19, R24 ;  /* 0x000000181313723e */ /* 0x000fe200000000ff */
[----:B------:R-:W-:Y:S01]  /*3b90*/  IMAD R36, R104, UR5, RZ ;  /* 0x0000000568247c24 */ /* 0x000fe2000f8e02ff */
[----:B------:R-:W-:Y:S01]  /*3ba0*/  USHF.L.U32 UR5, UR4, 0x1, URZ ;  /* 0x0000000104057899 */ /* 0x000fe2000800063f */
[----:B------:R-:W-:Y:S01]  /*3bb0*/  IMAD R54, R22, 0x2, R35 ;  /* 0x0000000216367824 */ /* 0x000fe200078e0223 */
[----:B------:R-:W-:Y:S01]  /*3bc0*/  STSM.16.M88.4 [R34], R8 ;  /* 0x0000000822007844 */ /* 0x000fe20000000200 */
[----:B------:R-:W-:-:S03]  /*3bd0*/  IMAD.SHL.U32 R17, R36, 0x2, RZ ;  /* 0x0000000224117824 */ /* 0x000fc600078e00ff */
[----:B------:R-:W-:Y:S01]  /*3be0*/  LEA R52, R22, R54, 0x1 ;  /* 0x0000003616347211 */ /* 0x000fe200078e08ff */
[----:B------:R-:W-:Y:S01]  /*3bf0*/  BAR.SYNC.DEFER_BLOCKING 0x0 ;  /* 0x0000000000007b1d */ /* 0x000fe20000010000 */
[----:B------:R-:W-:Y:S01]  /*3c00*/  IMAD.HI R36, R36, 0x2, RZ ;  /* 0x0000000224247827 */ /* 0x000fe200078e02ff */
[----:B--2---:R-:W-:Y:S01]  /*3c10*/  IADD3 R64, P2, P3, R17, UR5, R20 ;  /* 0x0000000511407c10 */ /* 0x004fe2000fb5e014 */
[----:B------:R-:W-:Y:S01]  /*3c20*/  UIMAD.WIDE UR4, UR4, 0x2, URZ ;  /* 0x00000002040478a5 */ /* 0x000fe2000f8e023f */
[----:B------:R-:W-:Y:S01]  /*3c30*/  F2FP.F16.F32.PACK_AB R17, R26, R63 ;  /* 0x0000003f1a11723e */ /* 0x000fe200000000ff */
[C---:B------:R-:W-:Y:S01]  /*3c40*/  IMAD R47, R22.reuse, 0x2, R52 ;  /* 0x00000002162f7824 */ /* 0x040fe200078e0234 */
[-C--:B------:R-:W-:Y:S02]  /*3c50*/  LEA R20, P6, R23, R64.reuse, 0x1 ;  /* 0x0000004017147211 */ /* 0x080fe400078c08ff */
[-C--:B------:R-:W-:Y:S01]  /*3c60*/  LEA R26, P4, R27, R64.reuse, 0x1 ;  /* 0x000000401b1a7211 */ /* 0x080fe200078808ff */
[----:B------:R-:W-:Y:S01]  /*3c70*/  IMAD R46, R22, 0x2, R47 ;  /* 0x00000002162e7824 */ /* 0x000fe200078e022f */
[----:B------:R-:W-:Y:S01]  /*3c80*/  IADD3.X R80, R36, UR5, R21, P2, P3 ;  /* 0x0000000524507c10 */ /* 0x000fe200097e6415 */
[----:B------:R-:W-:Y:S01]  /*3c90*/  ULDC UR4, c[0x0][0x27c] ;  /* 0x00009f0000047ab9 */ /* 0x000fe20000000800 */
[----:B------:R-:W-:Y:S01]  /*3ca0*/  LEA R28, P2, R25, R64, 0x1 ;  /* 0x00000040191c7211 */ /* 0x000fe200078408ff */
[----:B------:R-:W-:Y:S01]  /*3cb0*/  UIMAD UR4, UR24, UR4, URZ ;  /* 0x00000004180472a4 */ /* 0x000fe2000f8e023f */
[----:B------:R-:W-:-:S02]  /*3cc0*/  LEA R43, R22, R46, 0x1 ;  /* 0x0000002e162b7211 */ /* 0x000fc400078e08ff */
[----:B------:R-:W-:Y:S01]  /*3cd0*/  LEA R24, P3, R59, R64, 0x1 ;  /* 0x000000403b187211 */ /* 0x000fe200078608ff */
[----:B------:R-:W-:Y:S01]  /*3ce0*/  USHF.L.U32 UR6, UR4, 0x2, URZ ;  /* 0x0000000204067899 */ /* 0x000fe2000800063f */
[-C--:B------:R-:W-:Y:S01]  /*3cf0*/  LEA.HI.X.SX32 R29, R25, R80.reuse, 0x1, P2 ;  /* 0x00000050191d7211 */ /* 0x080fe200010f0eff */
[C---:B------:R-:W-:Y:S01]  /*3d00*/  IMAD R42, R22.reuse, 0x2, R43 ;  /* 0x00000002162a7824 */ /* 0x040fe200078e022b */
[-C--:B------:R-:W-:Y:S01]  /*3d10*/  LEA.HI.X.SX32 R21, R23, R80.reuse, 0x1, P6 ;  /* 0x0000005017157211 */ /* 0x080fe200030f0eff */
[----:B------:R-:W-:Y:S01]  /*3d20*/  UIMAD.WIDE UR4, UR4, 0x4, URZ ;  /* 0x00000004040478a5 */ /* 0x000fe2000f8e023f */
[----:B------:R-:W-:Y:S01]  /*3d30*/  LEA.HI.X.SX32 R25, R59, R80, 0x1, P3 ;  /* 0x000000503b197211 */ /* 0x000fe200018f0eff */
[----:B------:R-:W0:Y:S01]  /*3d40*/  LDS.128 R8, [R51] ;  /* 0x0000000033087984 */ /* 0x000e220000000c00 */
[----:B------:R-:W-:Y:S01]  /*3d50*/  LEA R3, R22, R42, 0x1 ;  /* 0x0000002a16037211 */ /* 0x000fe200078e08ff */
[----:B------:R-:W-:Y:S01]  /*3d60*/  BAR.SYNC.DEFER_BLOCKING 0x0 ;  /* 0x0000000000007b1d */ /* 0x000fe20000010000 */
[----:B------:R-:W-:-:S03]  /*3d70*/  LEA R36, P6, R37, R64, 0x1 ;  /* 0x0000004025247211 */ /* 0x000fc600078c08ff */
[C---:B------:R-:W-:Y:S01]  /*3d80*/  IMAD R38, R22.reuse, 0x2, R3 ;  /* 0x0000000216267824 */ /* 0x040fe200078e0203 */
[-C--:B------:R-:W-:Y:S02]  /*3d90*/  LEA.HI.X.SX32 R27, R27, R80.reuse, 0x1, P4 ;  /* 0x000000501b1b7211 */ /* 0x080fe400020f0eff */
[----:B------:R-:W-:Y:S02]  /*3da0*/  LEA.HI.X.SX32 R37, R37, R80, 0x1, P6 ;  /* 0x0000005025257211 */ /* 0x000fe400030f0eff */
[C---:B------:R-:W-:Y:S02]  /*3db0*/  LEA R39, R22.reuse, R38, 0x1 ;  /* 0x0000002616277211 */ /* 0x040fe400078e08ff */
[-C--:B------:R-:W-:Y:S02]  /*3dc0*/  LEA R62, P6, R47, R64.reuse, 0x1 ;  /* 0x000000402f3e7211 */ /* 0x080fe400078c08ff */
[----:B------:R-:W-:Y:S01]  /*3dd0*/  LEA R30, P2, R31, R64, 0x1 ;  /* 0x000000401f1e7211 */ /* 0x000fe200078408ff */
[----:B------:R-:W-:Y:S01]  /*3de0*/  IMAD R44, R22, 0x2, R39 ;  /* 0x00000002162c7824 */ /* 0x000fe200078e0227 */
[----:B------:R-:W-:-:S02]  /*3df0*/  LEA.HI.X.SX32 R63, R47, R80, 0x1, P6 ;  /* 0x000000502f3f7211 */ /* 0x000fc400030f0eff */
[----:B------:R-:W-:Y:S01]  /*3e00*/  LEA R74, P6, R38, R64, 0x1 ;  /* 0x00000040264a7211 */ /* 0x000fe200078c08ff */
[----:B------:R-:W-:Y:S01]  /*3e10*/  IMAD R45, R22, 0x2, R44 ;  /* 0x00000002162d7824 */ /* 0x000fe200078e022c */
[-C--:B------:R-:W-:Y:S02]  /*3e20*/  LEA.HI.X.SX32 R31, R31, R80.reuse, 0x1, P2 ;  /* 0x000000501f1f7211 */ /* 0x080fe400010f0eff */
[----:B------:R-:W-:Y:S01]  /*3e30*/  LEA.HI.X.SX32 R75, R38, R80, 0x1, P6 ;  /* 0x00000050264b7211 */ /* 0x000fe200030f0eff */
[C---:B------:R-:W-:Y:S01]  /*3e40*/  IMAD R48, R22.reuse, 0x2, R45 ;  /* 0x0000000216307824 */ /* 0x040fe200078e022d */
[----:B------:R-:W-:Y:S04]  /*3e50*/  STSM.16.M88.4 [R34], R12 ;  /* 0x0000000c22007844 */ /* 0x000fe80000000200 */
[C---:B------:R-:W-:Y:S01]  /*3e60*/  LEA R49, R22.reuse, R48, 0x1 ;  /* 0x0000003016317211 */ /* 0x040fe200078e08ff */
[----:B------:R-:W-:Y:S03]  /*3e70*/  BAR.SYNC.DEFER_BLOCKING 0x0 ;  /* 0x0000000000007b1d */ /* 0x000fe60000010000 */
[----:B------:R-:W-:Y:S01]  /*3e80*/  LEA R38, P6, R49, R64, 0x1 ;  /* 0x0000004031267211 */ /* 0x000fe200078c08ff */
[----:B------:R-:W-:-:S05]  /*3e90*/  IMAD R50, R22, 0x2, R49 ;  /* 0x0000000216327824 */ /* 0x000fca00078e0231 */
[----:B------:R-:W-:-:S04]  /*3ea0*/  LEA R60, R22, R50, 0x1 ;  /* 0x00000032163c7211 */ /* 0x000fc800078e08ff */
[----:B------:R-:W-:-:S05]  /*3eb0*/  LEA R61, R22, R60, 0x1 ;  /* 0x0000003c163d7211 */ /* 0x000fca00078e08ff */
[----:B------:R-:W-:-:S05]  /*3ec0*/  IMAD R65, R22, 0x2, R61 ;  /* 0x0000000216417824 */ /* 0x000fca00078e023d */
[C---:B------:R-:W-:Y:S01]  /*3ed0*/  LEA R71, R22.reuse, R65, 0x1 ;  /* 0x0000004116477211 */ /* 0x040fe200078e08ff */
[----:B------:R-:W2:Y:S03]  /*3ee0*/  LDS.128 R12, [R51] ;  /* 0x00000000330c7984 */ /* 0x000ea60000000c00 */
[C---:B------:R-:W-:Y:S01]  /*3ef0*/  LEA R79, R22.reuse, R71, 0x1 ;  /* 0x00000047164f7211 */ /* 0x040fe200078e08ff */
[----:B------:R-:W-:Y:S04]  /*3f00*/  BAR.SYNC.DEFER_BLOCKING 0x0 ;  /* 0x0000000000007b1d */ /* 0x000fe80000010000 */
[----:B------:R-:W-:-:S05]  /*3f10*/  IMAD R81, R22, 0x2, R79 ;  /* 0x0000000216517824 */ /* 0x000fca00078e024f */
[----:B------:R-:W-:Y:S02]  /*3f20*/  LEA R91, R22, R81, 0x1 ;  /* 0x00000051165b7211 */ /* 0x000fe400078e08ff */
[----:B------:R-:W-:-:S04]  /*3f30*/  LEA R22, P5, R32, R64, 0x1 ;  /* 0x0000004020167211 */ /* 0x000fc800078a08ff */
[----:B------:R-:W-:Y:S02]  /*3f40*/  LEA.HI.X.SX32 R23, R32, R80, 0x1, P5 ;  /* 0x0000005020177211 */ /* 0x000fe400028f0eff */
[----:B------:R-:W-:-:S04]  /*3f50*/  LEA R32, P5, R33, R64, 0x1 ;  /* 0x0000004021207211 */ /* 0x000fc800078a08ff */
[----:B------:R-:W-:Y:S02]  /*3f60*/  LEA.HI.X.SX32 R33, R33, R80, 0x1, P5 ;  /* 0x0000005021217211 */ /* 0x000fe400028f0eff */
[C---:B------:R-:W-:Y:S01]  /*3f70*/  LEA R66, P5, R46.reuse, R64, 0x1 ;  /* 0x000000402e427211 */ /* 0x040fe200078a08ff */
[----:B------:R3:W-:Y:S03]  /*3f80*/  STSM.16.M88.4 [R34], R16 ;  /* 0x0000001022007844 */ /* 0x0007e60000000200 */
[----:B------:R-:W-:Y:S01]  /*3f90*/  LEA.HI.X.SX32 R67, R46, R80, 0x1, P5 ;  /* 0x000000502e437211 */ /* 0x000fe200028f0eff */
[----:B------:R-:W-:Y:S01]  /*3fa0*/  BAR.SYNC.DEFER_BLOCKING 0x0 ;  /* 0x0000000000007b1d */ /* 0x000fe20000010000 */
[----:B------:R-:W-:-:S04]  /*3fb0*/  LEA R46, P5, R39, R64, 0x1 ;  /* 0x00000040272e7211 */ /* 0x000fc800078a08ff */
[----:B------:R-:W-:Y:S02]  /*3fc0*/  LEA.HI.X.SX32 R47, R39, R80, 0x1, P5 ;  /* 0x00000050272f7211 */ /* 0x000fe400028f0eff */
[C---:B------:R-:W-:Y:S02]  /*3fd0*/  LEA R84, P5, R50.reuse, R64, 0x1 ;  /* 0x0000004032547211 */ /* 0x040fe400078a08ff */
[-C--:B------:R-:W-:Y:S02]  /*3fe0*/  LEA.HI.X.SX32 R39, R49, R80.reuse, 0x1, P6 ;  /* 0x0000005031277211 */ /* 0x080fe400030f0eff */
[----:B------:R-:W-:Y:S02]  /*3ff0*/  LEA.HI.X.SX32 R85, R50, R80, 0x1, P5 ;  /* 0x0000005032557211 */ /* 0x000fe400028f0eff */
[-C--:B---3--:R-:W-:Y:S02]  /*4000*/  LEA R18, P3, R55, R64.reuse, 0x1 ;  /* 0x0000004037127211 */ /* 0x088fe400078608ff */
[----:B------:R-:W-:-:S02]  /*4010*/  LEA R16, P4, R57, R64, 0x1 ;  /* 0x0000004039107211 */ /* 0x000fc400078808ff */
[----:B------:R-:W-:Y:S02]  /*4020*/  LEA.HI.X.SX32 R19, R55, R80, 0x1, P3 ;  /* 0x0000005037137211 */ /* 0x000fe400018f0eff */
[C---:B------:R-:W-:Y:S02]  /*4030*/  LEA R58, P3, R52.reuse, R64, 0x1 ;  /* 0x00000040343a7211 */ /* 0x040fe400078608ff */
[-C--:B------:R-:W-:Y:S02]  /*4040*/  LEA.HI.X.SX32 R17, R57, R80.reuse, 0x1, P4 ;  /* 0x0000005039117211 */ /* 0x080fe400020f0eff */
[----:B------:R-:W-:Y:S01]  /*4050*/  LEA.HI.X.SX32 R59, R52, R80, 0x1, P3 ;  /* 0x00000050343b7211 */ /* 0x000fe200018f0eff */
[----:B-1----:R1:W-:Y:S01]  /*4060*/  STG.E.U16 desc[UR26][R28.64], R4 ;  /* 0x000000041c007986 */ /* 0x0023e2000c10151a */
[-C--:B------:R-:W-:Y:S02]  /*4070*/  LEA R72, P3, R3, R64.reuse, 0x1 ;  /* 0x0000004003487211 */ /* 0x080fe400078608ff */
[----:B------:R-:W-:Y:S01]  /*4080*/  LEA R34, P2, R35, R64, 0x1 ;  /* 0x0000004023227211 */ /* 0x000fe200078408ff */
[----:B------:R3:W-:Y:S01]  /*4090*/  STG.E.U16 desc[UR26][R26.64], R5 ;  /* 0x000000051a007986 */ /* 0x0007e2000c10151a */
[----:B------:R-:W-:-:S02]  /*40a0*/  LEA.HI.X.SX32 R73, R3, R80, 0x1, P3 ;  /* 0x0000005003497211 */ /* 0x000fc400018f0eff */
[----:B------:R-:W-:Y:S01]  /*40b0*/  LEA R82, P3, R48, R64, 0x1 ;  /* 0x0000004030527211 */ /* 0x000fe200078608ff */
[----:B------:R4:W-:Y:S01]  /*40c0*/  STG.E.U16 desc[UR26][R24.64], R6 ;  /* 0x0000000618007986 */ /* 0x0009e2000c10151a */
[----:B------:R-:W-:Y:S02]  /*40d0*/  PRMT R3, R4, 0x7632, R3 ;  /* 0x0000763204037816 */ /* 0x000fe40000000003 */
[----:B------:R-:W-:Y:S01]  /*40e0*/  LEA.HI.X.SX32 R83, R48, R80, 0x1, P3 ;  /* 0x0000005030537211 */ /* 0x000fe200018f0eff */
[----:B------:R5:W-:Y:S01]  /*40f0*/  STG.E.U16 desc[UR26][R20.64], R7 ;  /* 0x0000000714007986 */ /* 0x000be2000c10151a */
[----:B-1----:R-:W-:Y:S02]  /*4100*/  PRMT R29, R7, 0x7632, R29 ;  /* 0x00007632071d7816 */ /* 0x002fe4000000001d */
[----:B------:R-:W-:Y:S01]  /*4110*/  LEA R56, P4, R54, R64, 0x1 ;  /* 0x0000004036387211 */ /* 0x000fe200078808ff */
[----:B------:R-:W1:Y:S01]  /*4120*/  LDS.128 R48, [R51] ;  /* 0x0000000033307984 */ /* 0x000e620000000c00 */
[----:B---3--:R-:W-:-:S02]  /*4130*/  PRMT R27, R6, 0x7632, R27 ;  /* 0x00007632061b7816 */ /* 0x008fc4000000001b */
[----:B------:R-:W-:Y:S01]  /*4140*/  LEA.HI.X.SX32 R35, R35, R80, 0x1, P2 ;  /* 0x0000005023237211 */ /* 0x000fe200010f0eff */
[----:B------:R3:W-:Y:S01]  /*4150*/  STG.E.U16 desc[UR26][R22.64], R3 ;  /* 0x0000000316007986 */ /* 0x0007e2000c10151a */
[----:B----4-:R-:W-:Y:S02]  /*4160*/  PRMT R25, R5, 0x7632, R25 ;  /* 0x0000763205197816 */ /* 0x010fe40000000019 */
[C---:B------:R-:W-:Y:S01]  /*4170*/  LEA R68, P2, R43.reuse, R64, 0x1 ;  /* 0x000000402b447211 */ /* 0x040fe200078408ff */
[----:B-----5:R-:W4:Y:S01]  /*4180*/  LDC.64 R6, c[0x0][0x230] ;  /* 0x00008c00ff067b82 */ /* 0x020f220000000a00 */
[----:B------:R-:W-:Y:S01]  /*4190*/  LEA.HI.X.SX32 R57, R54, R80, 0x1, P4 ;  /* 0x0000005036397211 */ /* 0x000fe200020f0eff */
[----:B------:R5:W-:Y:S01]  /*41a0*/  STG.E.U16 desc[UR26][R30.64], R25 ;  /* 0x000000191e007986 */ /* 0x000be2000c10151a */
[----:B------:R-:W-:Y:S02]  /*41b0*/  LEA R54, P4, R42, R64, 0x1 ;  /* 0x000000402a367211 */ /* 0x000fe400078808ff */
[----:B0-----:R-:W-:Y:S01]  /*41c0*/  PRMT R4, R8, 0x7632, R4 ;  /* 0x0000763208047816 */ /* 0x001fe20000000004 */
[----:B------:R-:W-:Y:S01]  /*41d0*/  STG.E.U16 desc[UR26][R16.64], R27 ;  /* 0x0000001b10007986 */ /* 0x000fe2000c10151a */
[----:B------:R-:W-:-:S02]  /*41e0*/  LEA.HI.X.SX32 R69, R43, R80, 0x1, P2 ;  /* 0x000000502b457211 */ /* 0x000fc400010f0eff */
[----:B---3--:R-:W-:Y:S01]  /*41f0*/  PRMT R3, R11, 0x7632, R3 ;  /* 0x000076320b037816 */ /* 0x008fe20000000003 */
[----:B------:R-:W-:Y:S01]  /*4200*/  STG.E.U16 desc[UR26][R18.64], R29 ;  /* 0x0000001d12007986 */ /* 0x000fe2000c10151a */
[----:B------:R-:W-:Y:S02]  /*4210*/  LEA R76, P2, R44, R64, 0x1 ;  /* 0x000000402c4c7211 */ /* 0x000fe400078408ff */
[----:B------:R-:W-:Y:S01]  /*4220*/  LEA.HI.X.SX32 R55, R42, R80, 0x1, P4 ;  /* 0x000000502a377211 */ /* 0x000fe200020f0eff */
[----:B------:R-:W-:Y:S01]  /*4230*/  STG.E.U16 desc[UR26][R36.64], R8 ;  /* 0x0000000824007986 */ /* 0x000fe2000c10151a */
[----:B-----5:R-:W-:Y:S02]  /*4240*/  PRMT R31, R9, 0x7632, R31 ;  /* 0x00007632091f7816 */ /* 0x020fe4000000001f */
[----:B------:R-:W-:Y:S01]  /*4250*/  LEA R42, P4, R45, R64, 0x1 ;  /* 0x000000402d2a7211 */ /* 0x000fe200078808ff */
[----:B------:R0:W-:Y:S01]  /*4260*/  STG.E.U16 desc[UR26][R32.64], R9 ;  /* 0x0000000920007986 */ /* 0x0001e2000c10151a */
[----:B------:R-:W-:-:S02]  /*4270*/  LEA.HI.X.SX32 R77, R44, R80, 0x1, P2 ;  /* 0x000000502c4d7211 */ /* 0x000fc400010f0eff */
[----:B--2---:R-:W-:Y:S01]  /*4280*/  PRMT R5, R12, 0x7632, R5 ;  /* 0x000076320c057816 */ /* 0x004fe20000000005 */
[----:B------:R1:W-:Y:S01]  /*4290*/  STG.E.U16 desc[UR26][R34.64], R10 ;  /* 0x0000000a22007986 */ /* 0x0003e2000c10151a */
[----:B------:R-:W-:Y:S02]  /*42a0*/  LEA R44, P2, R60, R64, 0x1 ;  /* 0x000000403c2c7211 */ /* 0x000fe400078408ff */
[----:B------:R-:W-:Y:S01]  /*42b0*/  LEA.HI.X.SX32 R43, R45, R80, 0x1, P4 ;  /* 0x000000502d2b7211 */ /* 0x000fe200020f0eff */
[----:B------:R-:W-:Y:S01]  /*42c0*/  STG.E.U16 desc[UR26][R56.64], R11 ;  /* 0x0000000b38007986 */ /* 0x000fe2000c10151a */
[----:B------:R-:W-:Y:S02]  /*42d0*/  PRMT R21, R13, 0x7632, R21 ;  /* 0x000076320d157816 */ /* 0x000fe40000000015 */
[----:B------:R-:W-:Y:S01]  /*42e0*/  LEA R88, P4, R61, R64, 0x1 ;  /* 0x000000403d587211 */ /* 0x000fe200078808ff */
[----:B------:R-:W-:Y:S01]  /*42f0*/  STG.E.U16 desc[UR26][R58.64], R4 ;  /* 0x000000043a007986 */ /* 0x000fe2000c10151a */
[----:B0-----:R-:W-:-:S02]  /*4300*/  PRMT R33, R10, 0x7632, R33 ;  /* 0x000076320a217816 */ /* 0x001fc40000000021 */
[----:B------:R-:W-:Y:S01]  /*4310*/  PRMT R8, R14, 0x7632, R8 ;  /* 0x000076320e087816 */ /* 0x000fe20000000008 */
[----:B------:R-:W-:Y:S01]  /*4320*/  STG.E.U16 desc[UR26][R62.64], R31 ;  /* 0x0000001f3e007986 */ /* 0x000fe2000c10151a */
[-C--:B------:R-:W-:Y:S02]  /*4330*/  LEA R86, P3, R65, R64.reuse, 0x1 ;  /* 0x0000004041567211 */ /* 0x080fe400078608ff */
[----:B------:R-:W-:Y:S01]  /*4340*/  PRMT R19, R15, 0x7632, R19 ;  /* 0x000076320f137816 */ /* 0x000fe20000000013 */
[----:B------:R-:W-:Y:S01]  /*4350*/  STG.E.U16 desc[UR26][R66.64], R33 ;  /* 0x0000002142007986 */ /* 0x000fe2000c10151a */
[-C--:B------:R-:W-:Y:S02]  /*4360*/  LEA R70, P6, R71, R64.reuse, 0x1 ;  /* 0x0000004047467211 */ /* 0x080fe400078c08ff */
[----:B------:R-:W-:Y:S01]  /*4370*/  LEA R78, P5, R79, R64, 0x1 ;  /* 0x000000404f4e7211 */ /* 0x000fe200078a08ff */
[----:B------:R0:W-:Y:S01]  /*4380*/  STG.E.U16 desc[UR26][R68.64], R3 ;  /* 0x0000000344007986 */ /* 0x0001e2000c10151a */
[----:B------:R-:W-:-:S02]  /*4390*/  LEA.HI.X.SX32 R45, R60, R80, 0x1, P2 ;  /* 0x000000503c2d7211 */ /* 0x000fc400010f0eff */
[----:B------:R-:W-:Y:S01]  /*43a0*/  LEA R60, P2, R81, R64, 0x1 ;  /* 0x00000040513c7211 */ /* 0x000fe200078408ff */
[----:B------:R-:W-:Y:S01]  /*43b0*/  STG.E.U16 desc[UR26][R54.64], R12 ;  /* 0x0000000c36007986 */ /* 0x000fe2000c10151a */
[----:B------:R-:W-:Y:S02]  /*43c0*/  LEA.HI.X.SX32 R89, R61, R80, 0x1, P4 ;  /* 0x000000503d597211 */ /* 0x000fe400020f0eff */
[----:B------:R-:W-:Y:S01]  /*43d0*/  LEA R64, P4, R91, R64, 0x1 ;  /* 0x000000405b407211 */ /* 0x000fe200078808ff */
[----:B------:R-:W-:Y:S01]  /*43e0*/  STG.E.U16 desc[UR26][R72.64], R13 ;  /* 0x0000000d48007986 */ /* 0x000fe2000c10151a */
[-C--:B------:R-:W-:Y:S02]  /*43f0*/  LEA.HI.X.SX32 R87, R65, R80.reuse, 0x1, P3 ;  /* 0x0000005041577211 */ /* 0x080fe400018f0eff */
[----:B------:R-:W-:Y:S01]  /*4400*/  LEA.HI.X.SX32 R71, R71, R80, 0x1, P6 ;  /* 0x0000005047477211 */ /* 0x000fe200030f0eff */
[----:B------:R-:W-:Y:S01]  /*4410*/  STG.E.U16 desc[UR26][R74.64], R14 ;  /* 0x0000000e4a007986 */ /* 0x000fe2000c10151a */
[----:B-1----:R-:W-:-:S02]  /*4420*/  PRMT R35, R48, 0x7632, R35 ;  /* 0x0000763230237816 */ /* 0x002fc40000000023 */
[-C--:B------:R-:W-:Y:S01]  /*4430*/  LEA.HI.X.SX32 R79, R79, R80.reuse, 0x1, P5 ;  /* 0x000000504f4f7211 */ /* 0x080fe200028f0eff */
[----:B------:R-:W-:Y:S01]  /*4440*/  STG.E.U16 desc[UR26][R46.64], R15 ;  /* 0x0000000f2e007986 */ /* 0x000fe2000c10151a */
[-C--:B------:R-:W-:Y:S02]  /*4450*/  LEA.HI.X.SX32 R61, R81, R80.reuse, 0x1, P2 ;  /* 0x00000050513d7211 */ /* 0x080fe400010f0eff */
[----:B------:R-:W-:Y:S01]  /*4460*/  PRMT R30, R50, 0x7632, R30 ;  /* 0x00007632321e7816 */ /* 0x000fe2000000001e */
[----:B------:R1:W-:Y:S01]  /*4470*/  STG.E.U16 desc[UR26][R76.64], R5 ;  /* 0x000000054c007986 */ /* 0x0003e2000c10151a */
[----:B------:R-:W-:Y:S02]  /*4480*/  LEA.HI.X.SX32 R65, R91, R80, 0x1, P4 ;  /* 0x000000505b417211 */ /* 0x000fe400020f0eff */
[----:B------:R-:W-:Y:S01]  /*4490*/  PRMT R32, R51, 0x7632, R32 ;  /* 0x0000763233207816 */ /* 0x000fe20000000020 */
[----:B------:R-:W-:Y:S01]  /*44a0*/  STG.E.U16 desc[UR26][R42.64], R21 ;  /* 0x000000152a007986 */ /* 0x000fe2000c10151a */
[----:B0-----:R-:W-:-:S02]  /*44b0*/  FSEL R3, R40, -INF , P0 ;  /* 0xff80000028037808 */ /* 0x001fc40000000000 */
[----:B------:R-:W-:Y:S01]  /*44c0*/  FSEL R4, R41, -INF , P1 ;  /* 0xff80000029047808 */ /* 0x000fe20000800000 */
[----:B------:R-:W-:Y:S01]  /*44d0*/  STG.E.U16 desc[UR26][R82.64], R8 ;  /* 0x0000000852007986 */ /* 0x000fe2000c10151a */
[----:B------:R-:W-:Y:S01]  /*44e0*/  LOP3.LUT P2, RZ, R106, 0x100, RZ, 0xc0, !PT ;  /* 0x000001006aff7812 */ /* 0x000fe2000784c0ff */
[----:B------:R-:W-:Y:S01]  /*44f0*/  FFMA R52, R3, 0.69314718246459960938, R2 ;  /* 0x3f31721803347823 */ /* 0x000fe20000000002 */
[----:B------:R-:W-:Y:S01]  /*4500*/  SHF.L.U32 R3, R104, 0x2, RZ ;  /* 0x0000000268037819 */ /* 0x000fe200000006ff */
[----:B------:R0:W-:Y:S01]  /*4510*/  STG.E.U16 desc[UR26][R38.64], R19 ;  /* 0x0000001326007986 */ /* 0x0001e2000c10151a */
[----:B-1----:R-:W-:Y:S02]  /*4520*/  IMAD.SHL.U32 R5, R106, 0x2, RZ ;  /* 0x000000026a057824 */ /* 0x002fe400078e00ff */
[----:B------:R-:W-:Y:S01]  /*4530*/  FFMA R53, R4, 0.69314718246459960938, R53 ;  /* 0x3f31721804357823 */ /* 0x000fe20000000035 */
[----:B------:R-:W-:Y:S01]  /*4540*/  IMAD.HI R4, R104, 0x4, RZ ;  /* 0x0000000468047827 */ /* 0x000fe200078e02ff */
[----:B------:R1:W-:Y:S01]  /*4550*/  STG.E.U16 desc[UR26][R84.64], R48 ;  /* 0x0000003054007986 */ /* 0x0003e2000c10151a */
[----:B----4-:R-:W-:-:S02]  /*4560*/  IADD3 R2, P0, P1, R3, UR6, R6 ;  /* 0x0000000603027c10 */ /* 0x010fc4000f91e006 */
[----:B------:R-:W-:Y:S01]  /*4570*/  LOP3.LUT R5, R5, 0x3f8, RZ, 0xc0, !PT ;  /* 0x000003f805057812 */ /* 0x000fe200078ec0ff */
[----:B------:R1:W-:Y:S01]  /*4580*/  STG.E.U16 desc[UR26][R44.64], R49 ;  /* 0x000000312c007986 */ /* 0x0003e2000c10151a */
[----:B------:R-:W-:Y:S02]  /*4590*/  IADD3.X R3, R4, UR5, R7, P0, P1 ;  /* 0x0000000504037c10 */ /* 0x000fe400087e2407 */
[----:B0-----:R-:W-:Y:S01]  /*45a0*/  PRMT R39, R49, 0x7632, R39 ;  /* 0x0000763231277816 */ /* 0x001fe20000000027 */
[----:B------:R1:W-:Y:S04]  /*45b0*/  STG.E.U16 desc[UR26][R88.64], R50 ;  /* 0x0000003258007986 */ /* 0x0003e8000c10151a */
[----:B------:R1:W-:Y:S04]  /*45c0*/  STG.E.U16 desc[UR26][R86.64], R51 ;  /* 0x0000003356007986 */ /* 0x0003e8000c10151a */
[----:B------:R1:W-:Y:S04]  /*45d0*/  STG.E.U16 desc[UR26][R70.64], R35 ;  /* 0x0000002346007986 */ /* 0x0003e8000c10151a */
[----:B------:R1:W-:Y:S04]  /*45e0*/  STG.E.U16 desc[UR26][R78.64], R39 ;  /* 0x000000274e007986 */ /* 0x0003e8000c10151a */
[----:B------:R1:W-:Y:S04]  /*45f0*/  STG.E.U16 desc[UR26][R60.64], R30 ;  /* 0x0000001e3c007986 */ /* 0x0003e8000c10151a */
[----:B------:R1:W-:Y:S01]  /*4600*/  STG.E.U16 desc[UR26][R64.64], R32 ;  /* 0x0000002040007986 */ /* 0x0003e2000c10151a */
[----:B------:R-:W-:Y:S06]  /*4610*/  BAR.SYNC.DEFER_BLOCKING 0x0 ;  /* 0x0000000000007b1d */ /* 0x000fec0000010000 */
[----:B------:R1:W-:Y:S02]  /*4620*/  STS.64 [R5+UR25], R52 ;  /* 0x0000003405007988 */ /* 0x0003e40008000a19 */
[----:B------:R-:W-:Y:S06]  /*4630*/  BAR.SYNC.DEFER_BLOCKING 0x0 ;  /* 0x0000000000007b1d */ /* 0x000fec0000010000 */
[----:B------:R-:W-:Y:S05]  /*4640*/  @P2 EXIT ;  /* 0x000000000000294d */ /* 0x000fea0003800000 */
[----:B-1----:R-:W0:Y:S04]  /*4650*/  LDS R5, [R0] ;  /* 0x0000000000057984 */ /* 0x002e280000000800 */
[----:B0-----:R-:W-:Y:S01]  /*4660*/  STG.E desc[UR26][R2.64], R5 ;  /* 0x0000000502007986 */ /* 0x001fe2000c10191a */
[----:B------:R-:W-:Y:S05]  /*4670*/  EXIT ;  /* 0x000000000000794d */ /* 0x000fea0003800000 */
.L_x_2:
[----:B------:R-:W-:-:S00]  /*4680*/  BRA `(.L_x_2) ;  /* 0xfffffffc00fc7947 */ /* 0x000fc0000383ffff */
[----:B------:R-:W-:-:S00]  /*4690*/  NOP ;  /* 0x0000000000007918 */ /* 0x000fc00000000000 */
        /* <DEDUP_REMOVED lines=14> */
.L_x_3:


//--------------------- .nv.global.init           --------------------------
	.section	.nv.global.init,"aw",@progbits
.nv.global.init:
	.type		_$_str,@object
	.size		_$_str,(.L_0 - _$_str)
_$_str:
        /*0000*/ 	.byte	0x5f, 0x5f, 0x43, 0x55, 0x44, 0x41, 0x5f, 0x46, 0x54, 0x5a, 0x00
.L_0:


//--------------------- .nv.shared.attn_fwd       --------------------------
	.section	.nv.shared.attn_fwd,"aw",@nobits
	.sectionflags	@""
	.align	16
	.zero		1024


//--------------------- .nv.shared.reserved.0     --------------------------
	.section	.nv.shared.reserved.0,"aw",@nobits
	.weak		__nv_reservedSMEM_offset_0_alias
	.size		__nv_reservedSMEM_offset_0_alias, 0, 0
	.other		__nv_reservedSMEM_offset_0_alias,@"STO_CUDA_RESERVED_SHARED STV_DEFAULT"
__nv_reservedSMEM_offset_0_alias:
	.zero		0


//--------------------- .nv.constant0.attn_fwd    --------------------------
	.section	.nv.constant0.attn_fwd,"a",@progbits
	.sectionflags	@""
	.align	4
.nv.constant0.attn_fwd:
	.zero		664


//--------------------- SYMBOLS --------------------------

	.type		.nv.reservedSmem.offset0,@object
	.size		.nv.reservedSmem.offset0,0x4
